	.target	sm_100a

	.elftype	@"ET_EXEC"


//--------------------- .note.nv.tkinfo           --------------------------
	.section	.note.nv.tkinfo,"",@"SHT_NOTE"
	.sectionflags	@"SHF_NOTE_NV_TKINFO"
	.tkinfo
        /*0018*/ 	.word	0x00000002
        /*0030*/ 	.string	""
        /*0030*/ 	.string	"ptxas"
        /*0030*/ 	.string	"Cuda compilation tools, release 13.0, V13.0.88"
        /*0030*/ 	.string	"Build cuda_13.0.r13.0/compiler.36424714_0"
        /*0030*/ 	.string	"-arch sm_100a -m 64 "



//--------------------- .note.nv.cuinfo           --------------------------
	.section	.note.nv.cuinfo,"",@"SHT_NOTE"
	.sectionflags	@"SHF_NOTE_NV_CUINFO"
        /*0018*/ 	.short	0x0002
        /*001a*/ 	.short	0x0064
        /*001c*/ 	.short	0x0082
	.zero		2


//--------------------- .nv.info                  --------------------------
	.section	.nv.info,"",@"SHT_CUDA_INFO"
	.align	4


	//----- nvinfo : EIATTR_REGCOUNT
	.align		4
        /*0000*/ 	.byte	0x04, 0x2f
        /*0002*/ 	.short	(.L_20 - .L_19)
	.align		4
.L_19:
        /*0004*/ 	.word	index@(_ZN7cutlass13device_kernelINS_4gemm6kernel13GemmUniversalIN4cute5tupleIJiiiiEEENS1_10collective13CollectiveMmaINS1_35MainloopSm100TmaUmmaWarpSpecializedILi7ELi2ELi2ENS5_IJNS4_1CILi1EEESB_SB_EEEEENS5_IJNSA_ILi128EEENSA_ILi256EEENSA_ILi64EEEEEEaNS5_IJSB_llEEEaNS5_IJlSB_lEEENS4_8TiledMMAINS4_8MMA_AtomIJNS4_15SM100_MMA_S8_SSIaaiLi128ELi256ELNS4_4UMMA5MajorE1ELSO_0ELNSN_8SaturateE0EEEEEENS4_6LayoutISC_NS5_IJNSA_ILi0EEEST_ST_EEEEENS5_IJNS4_10UnderscoreESW_SW_EEEEENS4_13SM90_TMA_LOADENS4_14ComposedLayoutINS4_7SwizzleILi3ELi4ELi3EEENS4_18smem_ptr_flag_bitsILi8EEENSS_INS5_IJSE_NSA_ILi8EEEEEENS5_IJSB_SE_EEEEEEEvNS4_8identityESZ_NS10_INS11_ILi2ELi4ELi3EEES14_NSS_INS5_IJS15_SG_EEENS5_IJSG_SB_EEEEEEEvS1A_EENS_8epilogue10collective18CollectiveEpilogueINS1H_23Sm100TmaWarpSpecializedILi4ELi2ELi64ELb0ELb0EEEJSH_NS5_IJNSS_ISE_SB_EENSS_ISG_SB_EEEEEaSJ_aSJ_NS1H_6fusion15FusionCallbacksIS1L_NS1P_17LinearCombinationIaiaiLNS_15FloatRoundStyleE2EEESH_S1O_JEEENS4_5SM1004TMEM4LOAD26SM100_TMEM_LOAD_32dp32b64xESZ_S1F_NS4_39AutoVectorizingCopyWithAssumedAlignmentILi128EEENS4_14SM90_TMA_STOREES1F_S20_S20_EEEvvEEEEvNT_6ParamsE)
        /*0008*/ 	.word	0x000000af


	//----- nvinfo : EIATTR_FRAME_SIZE
	.align		4
.L_20:
        /*000c*/ 	.byte	0x04, 0x11
        /*000e*/ 	.short	(.L_22 - .L_21)
	.align		4
.L_21:
        /*0010*/ 	.word	index@($__internal_2_$__cuda_sm10x_tcgen05_guardrail_trap_unallocated_columns_being_dealloced)
        /*0014*/ 	.word	0x00000000


	//----- nvinfo : EIATTR_FRAME_SIZE
	.align		4
.L_22:
        /*0018*/ 	.byte	0x04, 0x11
        /*001a*/ 	.short	(.L_24 - .L_23)
	.align		4
.L_23:
        /*001c*/ 	.word	index@($__internal_1_$__cuda_sm10x_tcgen05_guardrail_trap_phase_invalid_during_alloc)
        /*0020*/ 	.word	0x00000000


	//----- nvinfo : EIATTR_FRAME_SIZE
	.align		4
.L_24:
        /*0024*/ 	.byte	0x04, 0x11
        /*0026*/ 	.short	(.L_26 - .L_25)
	.align		4
.L_25:
        /*0028*/ 	.word	index@($__internal_0_$__cuda_sm10x_tcgen05_guardrail_trap_col_being_dealloced_not_returned_by_alloc)
        /*002c*/ 	.word	0x00000000


	//----- nvinfo : EIATTR_FRAME_SIZE
	.align		4
.L_26:
        /*0030*/ 	.byte	0x04, 0x11
        /*0032*/ 	.short	(.L_28 - .L_27)
	.align		4
.L_27:
        /*0034*/ 	.word	index@(_ZN7cutlass13device_kernelINS_4gemm6kernel13GemmUniversalIN4cute5tupleIJiiiiEEENS1_10collective13CollectiveMmaINS1_35MainloopSm100TmaUmmaWarpSpecializedILi7ELi2ELi2ENS5_IJNS4_1CILi1EEESB_SB_EEEEENS5_IJNSA_ILi128EEENSA_ILi256EEENSA_ILi64EEEEEEaNS5_IJSB_llEEEaNS5_IJlSB_lEEENS4_8TiledMMAINS4_8MMA_AtomIJNS4_15SM100_MMA_S8_SSIaaiLi128ELi256ELNS4_4UMMA5MajorE1ELSO_0ELNSN_8SaturateE0EEEEEENS4_6LayoutISC_NS5_IJNSA_ILi0EEEST_ST_EEEEENS5_IJNS4_10UnderscoreESW_SW_EEEEENS4_13SM90_TMA_LOADENS4_14ComposedLayoutINS4_7SwizzleILi3ELi4ELi3EEENS4_18smem_ptr_flag_bitsILi8EEENSS_INS5_IJSE_NSA_ILi8EEEEEENS5_IJSB_SE_EEEEEEEvNS4_8identityESZ_NS10_INS11_ILi2ELi4ELi3EEES14_NSS_INS5_IJS15_SG_EEENS5_IJSG_SB_EEEEEEEvS1A_EENS_8epilogue10collective18CollectiveEpilogueINS1H_23Sm100TmaWarpSpecializedILi4ELi2ELi64ELb0ELb0EEEJSH_NS5_IJNSS_ISE_SB_EENSS_ISG_SB_EEEEEaSJ_aSJ_NS1H_6fusion15FusionCallbacksIS1L_NS1P_17LinearCombinationIaiaiLNS_15FloatRoundStyleE2EEESH_S1O_JEEENS4_5SM1004TMEM4LOAD26SM100_TMEM_LOAD_32dp32b64xESZ_S1F_NS4_39AutoVectorizingCopyWithAssumedAlignmentILi128EEENS4_14SM90_TMA_STOREES1F_S20_S20_EEEvvEEEEvNT_6ParamsE)
        /*0038*/ 	.word	0x00000000


	//----- nvinfo : EIATTR_MIN_STACK_SIZE
	.align		4
.L_28:
        /*003c*/ 	.byte	0x04, 0x12
        /*003e*/ 	.short	(.L_30 - .L_29)
	.align		4
.L_29:
        /*0040*/ 	.word	index@(_ZN7cutlass13device_kernelINS_4gemm6kernel13GemmUniversalIN4cute5tupleIJiiiiEEENS1_10collective13CollectiveMmaINS1_35MainloopSm100TmaUmmaWarpSpecializedILi7ELi2ELi2ENS5_IJNS4_1CILi1EEESB_SB_EEEEENS5_IJNSA_ILi128EEENSA_ILi256EEENSA_ILi64EEEEEEaNS5_IJSB_llEEEaNS5_IJlSB_lEEENS4_8TiledMMAINS4_8MMA_AtomIJNS4_15SM100_MMA_S8_SSIaaiLi128ELi256ELNS4_4UMMA5MajorE1ELSO_0ELNSN_8SaturateE0EEEEEENS4_6LayoutISC_NS5_IJNSA_ILi0EEEST_ST_EEEEENS5_IJNS4_10UnderscoreESW_SW_EEEEENS4_13SM90_TMA_LOADENS4_14ComposedLayoutINS4_7SwizzleILi3ELi4ELi3EEENS4_18smem_ptr_flag_bitsILi8EEENSS_INS5_IJSE_NSA_ILi8EEEEEENS5_IJSB_SE_EEEEEEEvNS4_8identityESZ_NS10_INS11_ILi2ELi4ELi3EEES14_NSS_INS5_IJS15_SG_EEENS5_IJSG_SB_EEEEEEEvS1A_EENS_8epilogue10collective18CollectiveEpilogueINS1H_23Sm100TmaWarpSpecializedILi4ELi2ELi64ELb0ELb0EEEJSH_NS5_IJNSS_ISE_SB_EENSS_ISG_SB_EEEEEaSJ_aSJ_NS1H_6fusion15FusionCallbacksIS1L_NS1P_17LinearCombinationIaiaiLNS_15FloatRoundStyleE2EEESH_S1O_JEEENS4_5SM1004TMEM4LOAD26SM100_TMEM_LOAD_32dp32b64xESZ_S1F_NS4_39AutoVectorizingCopyWithAssumedAlignmentILi128EEENS4_14SM90_TMA_STOREES1F_S20_S20_EEEvvEEEEvNT_6ParamsE)
        /*0044*/ 	.word	0x00000000
.L_30:


//--------------------- .nv.compat                --------------------------
	.section	.nv.compat,"",@"SHT_CUDA_COMPAT_INFO"
	.align	4
        /*0000*/ 	.byte	0x02, 0x09, 0x01, 0x00, 0x02, 0x02, 0x03, 0x00, 0x02, 0x05, 0x06, 0x00, 0x03, 0x07, 0x01, 0x01
        /*0010*/ 	.byte	0x02, 0x03, 0x01, 0x00, 0x02, 0x06, 0x01, 0x00, 0x04, 0x0b, 0x08, 0x00, 0x01, 0x00, 0x00, 0x00
        /*0020*/ 	.byte	0x00, 0x00, 0x00, 0x00


//--------------------- .nv.info._ZN7cutlass13device_kernelINS_4gemm6kernel13GemmUniversalIN4cute5tupleIJiiiiEEENS1_10collective13CollectiveMmaINS1_35MainloopSm100TmaUmmaWarpSpecializedILi7ELi2ELi2ENS5_IJNS4_1CILi1EEESB_SB_EEEEENS5_IJNSA_ILi128EEENSA_ILi256EEENSA_ILi64EEEEEEaNS5_IJSB_llEEEaNS5_IJlSB_lEEENS4_8TiledMMAINS4_8MMA_AtomIJNS4_15SM100_MMA_S8_SSIaaiLi128ELi256ELNS4_4UMMA5MajorE1ELSO_0ELNSN_8SaturateE0EEEEEENS4_6LayoutISC_NS5_IJNSA_ILi0EEEST_ST_EEEEENS5_IJNS4_10UnderscoreESW_SW_EEEEENS4_13SM90_TMA_LOADENS4_14ComposedLayoutINS4_7SwizzleILi3ELi4ELi3EEENS4_18smem_ptr_flag_bitsILi8EEENSS_INS5_IJSE_NSA_ILi8EEEEEENS5_IJSB_SE_EEEEEEEvNS4_8identityESZ_NS10_INS11_ILi2ELi4ELi3EEES14_NSS_INS5_IJS15_SG_EEENS5_IJSG_SB_EEEEEEEvS1A_EENS_8epilogue10collective18CollectiveEpilogueINS1H_23Sm100TmaWarpSpecializedILi4ELi2ELi64ELb0ELb0EEEJSH_NS5_IJNSS_ISE_SB_EENSS_ISG_SB_EEEEEaSJ_aSJ_NS1H_6fusion15FusionCallbacksIS1L_NS1P_17LinearCombinationIaiaiLNS_15FloatRoundStyleE2EEESH_S1O_JEEENS4_5SM1004TMEM4LOAD26SM100_TMEM_LOAD_32dp32b64xESZ_S1F_NS4_39AutoVectorizingCopyWithAssumedAlignmentILi128EEENS4_14SM90_TMA_STOREES1F_S20_S20_EEEvvEEEEvNT_6ParamsE --------------------------
	.section	.nv.info._ZN7cutlass13device_kernelINS_4gemm6kernel13GemmUniversalIN4cute5tupleIJiiiiEEENS1_10collective13CollectiveMmaINS1_35MainloopSm100TmaUmmaWarpSpecializedILi7ELi2ELi2ENS5_IJNS4_1CILi1EEESB_SB_EEEEENS5_IJNSA_ILi128EEENSA_ILi256EEENSA_ILi64EEEEEEaNS5_IJSB_llEEEaNS5_IJlSB_lEEENS4_8TiledMMAINS4_8MMA_AtomIJNS4_15SM100_MMA_S8_SSIaaiLi128ELi256ELNS4_4UMMA5MajorE1ELSO_0ELNSN_8SaturateE0EEEEEENS4_6LayoutISC_NS5_IJNSA_ILi0EEEST_ST_EEEEENS5_IJNS4_10UnderscoreESW_SW_EEEEENS4_13SM90_TMA_LOADENS4_14ComposedLayoutINS4_7SwizzleILi3ELi4ELi3EEENS4_18smem_ptr_flag_bitsILi8EEENSS_INS5_IJSE_NSA_ILi8EEEEEENS5_IJSB_SE_EEEEEEEvNS4_8identityESZ_NS10_INS11_ILi2ELi4ELi3EEES14_NSS_INS5_IJS15_SG_EEENS5_IJSG_SB_EEEEEEEvS1A_EENS_8epilogue10collective18CollectiveEpilogueINS1H_23Sm100TmaWarpSpecializedILi4ELi2ELi64ELb0ELb0EEEJSH_NS5_IJNSS_ISE_SB_EENSS_ISG_SB_EEEEEaSJ_aSJ_NS1H_6fusion15FusionCallbacksIS1L_NS1P_17LinearCombinationIaiaiLNS_15FloatRoundStyleE2EEESH_S1O_JEEENS4_5SM1004TMEM4LOAD26SM100_TMEM_LOAD_32dp32b64xESZ_S1F_NS4_39AutoVectorizingCopyWithAssumedAlignmentILi128EEENS4_14SM90_TMA_STOREES1F_S20_S20_EEEvvEEEEvNT_6ParamsE,"",@"SHT_CUDA_INFO"
	.sectionflags	@""
	.align	4


	//----- nvinfo : EIATTR_CUDA_API_VERSION
	.align		4
        /*0000*/ 	.byte	0x04, 0x37
        /*0002*/ 	.short	(.L_32 - .L_31)
.L_31:
        /*0004*/ 	.word	0x00000082


	//----- nvinfo : EIATTR_KPARAM_INFO
	.align		4
.L_32:
        /*0008*/ 	.byte	0x04, 0x17
        /*000a*/ 	.short	(.L_34 - .L_33)
.L_33:
        /*000c*/ 	.word	0x00000000
        /*0010*/ 	.short	0x0000
        /*0012*/ 	.short	0x0000
        /*0014*/ 	.byte	0x00, 0xf0, 0x01, 0x20


	//----- nvinfo : EIATTR_AT_ENTRY_FRAGMENTS
	.align		4
.L_34:
        /*0018*/ 	.byte	0x04, 0x4f
        /*001a*/ 	.short	(.L_36 - .L_35)


	//   ....[0]....
.L_35:
        /*001c*/ 	.word	0x00000006


	//----- nvinfo : EIATTR_RESERVED_SMEM_USED
	.align		4
.L_36:
        /*0020*/ 	.byte	0x01, 0x41
	.zero		2


	//----- nvinfo : EIATTR_SPARSE_MMA_MASK
	.align		4
        /*0024*/ 	.byte	0x03, 0x50
        /*0026*/ 	.short	0x0000


	//----- nvinfo : EIATTR_TCGEN05_1CTA_USED
	.align		4
        /*0028*/ 	.byte	0x01, 0x51
	.zero		2


	//----- nvinfo : EIATTR_MAXREG_COUNT
	.align		4
        /*002c*/ 	.byte	0x03, 0x1b
        /*002e*/ 	.short	0x00ff


	//----- nvinfo : EIATTR_NUM_BARRIERS
	.align		4
        /*0030*/ 	.byte	0x02, 0x4c
        /*0032*/ 	.byte	0x07
	.zero		1


	//----- nvinfo : EIATTR_EXTERNS
	.align		4
        /*0034*/ 	.byte	0x04, 0x0f
        /*0036*/ 	.short	(.L_38 - .L_37)


	//   ....[0]....
	.align		4
.L_37:
        /*0038*/ 	.word	index@(__assertfail)


	//----- nvinfo : EIATTR_MERCURY_ISA_VERSION
	.align		4
.L_38:
        /*003c*/ 	.byte	0x03, 0x5f
        /*003e*/ 	.short	0x0101


	//----- nvinfo : EIATTR_INT_WARP_WIDE_INSTR_OFFSETS
	.align		4
        /*0040*/ 	.byte	0x04, 0x31
        /*0042*/ 	.short	(.L_40 - .L_39)


	//   ....[0]....
.L_39:
        /*0044*/ 	.word	0x00001e10


	//   ....[1]....
        /*0048*/ 	.word	0x00003800


	//   ....[2]....
        /*004c*/ 	.word	0x00003820


	//   ....[3]....
        /*0050*/ 	.word	0x00003850


	//   ....[4]....
        /*0054*/ 	.word	0x00004190


	//   ....[5]....
        /*0058*/ 	.word	0x00004200


	//   ....[6]....
        /*005c*/ 	.word	0x000042e0


	//   ....[7]....
        /*0060*/ 	.word	0x00004360


	//   ....[8]....
        /*0064*/ 	.word	0x00004470


	//   ....[9]....
        /*0068*/ 	.word	0x00004500


	//   ....[10]....
        /*006c*/ 	.word	0x000046e0


	//   ....[11]....
        /*0070*/ 	.word	0x00004840


	//----- nvinfo : EIATTR_COOP_GROUP_MASK_REGIDS
	.align		4
.L_40:
        /*0074*/ 	.byte	0x04, 0x29
        /*0076*/ 	.short	(.L_42 - .L_41)


	//   ....[0]....
.L_41:
        /*0078*/ 	.word	0xffffffff


	//   ....[1]....
        /*007c*/ 	.word	0xffffffff


	//   ....[2]....
        /*0080*/ 	.word	0xffffffff


	//   ....[3]....
        /*0084*/ 	.word	0xffffffff


	//   ....[4]....
        /*0088*/ 	.word	0xffffffff


	//   ....[5]....
        /*008c*/ 	.word	0xffffffff


	//   ....[6]....
        /*0090*/ 	.word	0xffffffff


	//   ....[7]....
        /*0094*/ 	.word	0xffffffff


	//   ....[8]....
        /*0098*/ 	.word	0xffffffff


	//   ....[9]....
        /*009c*/ 	.word	0xffffffff


	//   ....[10]....
        /*00a0*/ 	.word	0xffffffff


	//   ....[11]....
        /*00a4*/ 	.word	0xffffffff


	//   ....[12]....
        /*00a8*/ 	.word	0xffffffff


	//----- nvinfo : EIATTR_COOP_GROUP_INSTR_OFFSETS
	.align		4
.L_42:
        /*00ac*/ 	.byte	0x04, 0x28
        /*00ae*/ 	.short	(.L_44 - .L_43)


	//   ....[0]....
.L_43:
        /*00b0*/ 	.word	0x00000090


	//   ....[1]....
        /*00b4*/ 	.word	0x000004d0


	//   ....[2]....
        /*00b8*/ 	.word	0x000006a0


	//   ....[3]....
        /*00bc*/ 	.word	0x00000840


	//   ....[4]....
        /*00c0*/ 	.word	0x00000940


	//   ....[5]....
        /*00c4*/ 	.word	0x00000ab0


	//   ....[6]....
        /*00c8*/ 	.word	0x00000c10


	//   ....[7]....
        /*00cc*/ 	.word	0x00001cf0


	//   ....[8]....
        /*00d0*/ 	.word	0x00002c80


	//   ....[9]....
        /*00d4*/ 	.word	0x00002e90


	//   ....[10]....
        /*00d8*/ 	.word	0x00002ec0


	//   ....[11]....
        /*00dc*/ 	.word	0x000036e0


	//   ....[12]....
        /*00e0*/ 	.word	0x00003910


	//----- nvinfo : EIATTR_VRC_CTA_INIT_COUNT
	.align		4
.L_44:
        /*00e4*/ 	.byte	0x02, 0x4a
        /*00e6*/ 	.byte	0x80
	.zero		1


	//----- nvinfo : EIATTR_SYSCALL_OFFSETS
	.align		4
        /*00e8*/ 	.byte	0x04, 0x46
        /*00ea*/ 	.short	(.L_46 - .L_45)


	//   ....[0]....
.L_45:
        /*00ec*/ 	.word	0x000052c0


	//   ....[1]....
        /*00f0*/ 	.word	0x00005400


	//   ....[2]....
        /*00f4*/ 	.word	0x00005c60


	//   ....[3]....
        /*00f8*/ 	.word	0x00007260


	//   ....[4]....
        /*00fc*/ 	.word	0x00008800


	//   ....[5]....
        /*0100*/ 	.word	0x00009dd0


	//----- nvinfo : EIATTR_MBARRIER_INSTR_OFFSETS
	.align		4
.L_46:
        /*0104*/ 	.byte	0x04, 0x39
        /*0106*/ 	.short	(.L_48 - .L_47)


	//   ....[0]....
.L_47:
        /*0108*/ 	.word	0x000005b0
        /*010c*/ 	.word	0x000000ff
        /*0110*/ 	.word	0x00000000
        /*0114*/ 	.short	0x0100
        /*0116*/ 	.byte	0x05
	.zero		1


	//   ....[1]....
        /*0118*/ 	.word	0x000005c0
        /*011c*/ 	.word	0x000000ff
        /*0120*/ 	.word	0x00000038
        /*0124*/ 	.short	0x0100
        /*0126*/ 	.byte	0x05
	.zero		1


	//   ....[2]....
        /*0128*/ 	.word	0x000005d0
        /*012c*/ 	.word	0x000000ff
        /*0130*/ 	.word	0x00000008
        /*0134*/ 	.short	0x0100
        /*0136*/ 	.byte	0x05
	.zero		1


	//   ....[3]....
        /*0138*/ 	.word	0x000005e0
        /*013c*/ 	.word	0x000000ff
        /*0140*/ 	.word	0x00000040
        /*0144*/ 	.short	0x0100
        /*0146*/ 	.byte	0x05
	.zero		1


	//   ....[4]....
        /*0148*/ 	.word	0x000005f0
        /*014c*/ 	.word	0x000000ff
        /*0150*/ 	.word	0x00000010
        /*0154*/ 	.short	0x0100
        /*0156*/ 	.byte	0x05
	.zero		1


	//   ....[5]....
        /*0158*/ 	.word	0x00000600
        /*015c*/ 	.word	0x000000ff
        /*0160*/ 	.word	0x00000048
        /*0164*/ 	.short	0x0100
        /*0166*/ 	.byte	0x05
	.zero		1


	//   ....[6]....
        /*0168*/ 	.word	0x00000610
        /*016c*/ 	.word	0x000000ff
        /*0170*/ 	.word	0x00000018
        /*0174*/ 	.short	0x0100
        /*0176*/ 	.byte	0x05
	.zero		1


	//   ....[7]....
        /*0178*/ 	.word	0x00000620
        /*017c*/ 	.word	0x000000ff
        /*0180*/ 	.word	0x00000050
        /*0184*/ 	.short	0x0100
        /*0186*/ 	.byte	0x05
	.zero		1


	//   ....[8]....
        /*0188*/ 	.word	0x00000630
        /*018c*/ 	.word	0x000000ff
        /*0190*/ 	.word	0x00000020
        /*0194*/ 	.short	0x0100
        /*0196*/ 	.byte	0x05
	.zero		1


	//   ....[9]....
        /*0198*/ 	.word	0x00000640
        /*019c*/ 	.word	0x000000ff
        /*01a0*/ 	.word	0x00000058
        /*01a4*/ 	.short	0x0100
        /*01a6*/ 	.byte	0x05
	.zero		1


	//   ....[10]....
        /*01a8*/ 	.word	0x00000650
        /*01ac*/ 	.word	0x000000ff
        /*01b0*/ 	.word	0x00000028
        /*01b4*/ 	.short	0x0100
        /*01b6*/ 	.byte	0x05
	.zero		1


	//   ....[11]....
        /*01b8*/ 	.word	0x00000660
        /*01bc*/ 	.word	0x000000ff
        /*01c0*/ 	.word	0x00000060
        /*01c4*/ 	.short	0x0100
        /*01c6*/ 	.byte	0x05
	.zero		1


	//   ....[12]....
        /*01c8*/ 	.word	0x00000670
        /*01cc*/ 	.word	0x000000ff
        /*01d0*/ 	.word	0x00000030
        /*01d4*/ 	.short	0x0100
        /*01d6*/ 	.byte	0x05
	.zero		1


	//   ....[13]....
        /*01d8*/ 	.word	0x00000680
        /*01dc*/ 	.word	0x000000ff
        /*01e0*/ 	.word	0x00000068
        /*01e4*/ 	.short	0x0100
        /*01e6*/ 	.byte	0x05
	.zero		1


	//   ....[14]....
        /*01e8*/ 	.word	0x000007b0
        /*01ec*/ 	.word	0x000000ff
        /*01f0*/ 	.word	0x00000070
        /*01f4*/ 	.short	0x0100
        /*01f6*/ 	.byte	0x07
	.zero		1


	//   ....[15]....
        /*01f8*/ 	.word	0x000007c0
        /*01fc*/ 	.word	0x000000ff
        /*0200*/ 	.word	0x00000090
        /*0204*/ 	.short	0x0100
        /*0206*/ 	.byte	0x07
	.zero		1


	//   ....[16]....
        /*0208*/ 	.word	0x000007d0
        /*020c*/ 	.word	0x000000ff
        /*0210*/ 	.word	0x00000078
        /*0214*/ 	.short	0x0100
        /*0216*/ 	.byte	0x07
	.zero		1


	//   ....[17]....
        /*0218*/ 	.word	0x000007e0
        /*021c*/ 	.word	0x000000ff
        /*0220*/ 	.word	0x00000098
        /*0224*/ 	.short	0x0100
        /*0226*/ 	.byte	0x07
	.zero		1


	//   ....[18]....
        /*0228*/ 	.word	0x000007f0
        /*022c*/ 	.word	0x000000ff
        /*0230*/ 	.word	0x00000080
        /*0234*/ 	.short	0x0100
        /*0236*/ 	.byte	0x07
	.zero		1


	//   ....[19]....
        /*0238*/ 	.word	0x00000800
        /*023c*/ 	.word	0x000000ff
        /*0240*/ 	.word	0x000000a0
        /*0244*/ 	.short	0x0100
        /*0246*/ 	.byte	0x07
	.zero		1


	//   ....[20]....
        /*0248*/ 	.word	0x00000810
        /*024c*/ 	.word	0x000000ff
        /*0250*/ 	.word	0x00000088
        /*0254*/ 	.short	0x0100
        /*0256*/ 	.byte	0x07
	.zero		1


	//   ....[21]....
        /*0258*/ 	.word	0x00000820
        /*025c*/ 	.word	0x000000ff
        /*0260*/ 	.word	0x000000a8
        /*0264*/ 	.short	0x0100
        /*0266*/ 	.byte	0x07
	.zero		1


	//   ....[22]....
        /*0268*/ 	.word	0x00000910
        /*026c*/ 	.word	0x000000ff
        /*0270*/ 	.word	0x000000b0
        /*0274*/ 	.short	0x0100
        /*0276*/ 	.byte	0x05
	.zero		1


	//   ....[23]....
        /*0278*/ 	.word	0x00000920
        /*027c*/ 	.word	0x000000ff
        /*0280*/ 	.word	0x000000b8
        /*0284*/ 	.short	0x0100
        /*0286*/ 	.byte	0x05
	.zero		1


	//   ....[24]....
        /*0288*/ 	.word	0x00000a60
        /*028c*/ 	.word	0x000000ff
        /*0290*/ 	.word	0x000000c0
        /*0294*/ 	.short	0x0100
        /*0296*/ 	.byte	0x05
	.zero		1


	//   ....[25]....
        /*0298*/ 	.word	0x00000a70
        /*029c*/ 	.word	0x000000ff
        /*02a0*/ 	.word	0x000000d0
        /*02a4*/ 	.short	0x0100
        /*02a6*/ 	.byte	0x05
	.zero		1


	//   ....[26]....
        /*02a8*/ 	.word	0x00000a80
        /*02ac*/ 	.word	0x000000ff
        /*02b0*/ 	.word	0x000000c8
        /*02b4*/ 	.short	0x0100
        /*02b6*/ 	.byte	0x05
	.zero		1


	//   ....[27]....
        /*02b8*/ 	.word	0x00000a90
        /*02bc*/ 	.word	0x000000ff
        /*02c0*/ 	.word	0x000000d8
        /*02c4*/ 	.short	0x0100
        /*02c6*/ 	.byte	0x05
	.zero		1


	//   ....[28]....
        /*02c8*/ 	.word	0x00000bc0
        /*02cc*/ 	.word	0x000000ff
        /*02d0*/ 	.word	0x000000e0
        /*02d4*/ 	.short	0x0100
        /*02d6*/ 	.byte	0x07
	.zero		1


	//   ....[29]....
        /*02d8*/ 	.word	0x00000bd0
        /*02dc*/ 	.word	0x000000ff
        /*02e0*/ 	.word	0x000000f0
        /*02e4*/ 	.short	0x0100
        /*02e6*/ 	.byte	0x07
	.zero		1


	//   ....[30]....
        /*02e8*/ 	.word	0x00000be0
        /*02ec*/ 	.word	0x000000ff
        /*02f0*/ 	.word	0x000000e8
        /*02f4*/ 	.short	0x0100
        /*02f6*/ 	.byte	0x07
	.zero		1


	//   ....[31]....
        /*02f8*/ 	.word	0x00000bf0
        /*02fc*/ 	.word	0x000000ff
        /*0300*/ 	.word	0x000000f8
        /*0304*/ 	.short	0x0100
        /*0306*/ 	.byte	0x07
	.zero		1


	//   ....[32]....
        /*0308*/ 	.word	0x00000ce0
        /*030c*/ 	.word	0x000000ff
        /*0310*/ 	.word	0x00000100
        /*0314*/ 	.short	0x0100
        /*0316*/ 	.byte	0x05
	.zero		1


	//   ....[33]....
        /*0318*/ 	.word	0x00000cf0
        /*031c*/ 	.word	0x000000ff
        /*0320*/ 	.word	0x00000110
        /*0324*/ 	.short	0x0100
        /*0326*/ 	.byte	0x05
	.zero		1


	//   ....[34]....
        /*0328*/ 	.word	0x00000d00
        /*032c*/ 	.word	0x000000ff
        /*0330*/ 	.word	0x00000108
        /*0334*/ 	.short	0x0100
        /*0336*/ 	.byte	0x05
	.zero		1


	//   ....[35]....
        /*0338*/ 	.word	0x00000d10
        /*033c*/ 	.word	0x000000ff
        /*0340*/ 	.word	0x00000118
        /*0344*/ 	.short	0x0100
        /*0346*/ 	.byte	0x05
	.zero		1


	//   ....[36]....
        /*0348*/ 	.word	0x000015f0
        /*034c*/ 	.word	0x00000003
        /*0350*/ 	.word	0x00000110
        /*0354*/ 	.short	0x010a
        /*0356*/ 	.byte	0xff
	.zero		1


	//   ....[37]....
        /*0358*/ 	.word	0x00001620
        /*035c*/ 	.word	0x00000003
        /*0360*/ 	.word	0x00000100
        /*0364*/ 	.short	0x0101
        /*0366*/ 	.byte	0xff
	.zero		1


	//   ....[38]....
        /*0368*/ 	.word	0x000016f0
        /*036c*/ 	.word	0x000000ff
        /*0370*/ 	.word	0x00000038
        /*0374*/ 	.short	0x010a
        /*0376*/ 	.byte	0x08
	.zero		1


	//   ....[39]....
        /*0378*/ 	.word	0x00001790
        /*037c*/ 	.word	0x000000ff
        /*0380*/ 	.word	0x00000038
        /*0384*/ 	.short	0x010a
        /*0386*/ 	.byte	0x21
	.zero		1


	//   ....[40]....
        /*0388*/ 	.word	0x000018e0
        /*038c*/ 	.word	0x000000ff
        /*0390*/ 	.word	0x00000038
        /*0394*/ 	.short	0x010a
        /*0396*/ 	.byte	0x08
	.zero		1


	//   ....[41]....
        /*0398*/ 	.word	0x000019f0
        /*039c*/ 	.word	0x000000ff
        /*03a0*/ 	.word	0x000000b8
        /*03a4*/ 	.short	0x0101
        /*03a6*/ 	.byte	0x04
	.zero		1


	//   ....[42]....
        /*03a8*/ 	.word	0x00001a10
        /*03ac*/ 	.word	0x000000ff
        /*03b0*/ 	.word	0x00000038
        /*03b4*/ 	.short	0x010a
        /*03b6*/ 	.byte	0x08
	.zero		1


	//   ....[43]....
        /*03b8*/ 	.word	0x00001a90
        /*03bc*/ 	.word	0x000000ff
        /*03c0*/ 	.word	0x00000038
        /*03c4*/ 	.short	0x010a
        /*03c6*/ 	.byte	0x11
	.zero		1


	//   ....[44]....
        /*03c8*/ 	.word	0x00001be0
        /*03cc*/ 	.word	0x000000ff
        /*03d0*/ 	.word	0x00000038
        /*03d4*/ 	.short	0x010a
        /*03d6*/ 	.byte	0x08
	.zero		1


	//   ....[45]....
        /*03d8*/ 	.word	0x00001d20
        /*03dc*/ 	.word	0x00000002
        /*03e0*/ 	.word	0x000000c0
        /*03e4*/ 	.short	0x010a
        /*03e6*/ 	.byte	0xff
	.zero		1


	//   ....[46]....
        /*03e8*/ 	.word	0x00001de0
        /*03ec*/ 	.word	0x00000002
        /*03f0*/ 	.word	0x00000000
        /*03f4*/ 	.short	0x0101
        /*03f6*/ 	.byte	0xff
	.zero		1


	//   ....[47]....
        /*03f8*/ 	.word	0x00002340
        /*03fc*/ 	.word	0x000000ff
        /*0400*/ 	.word	0x00000000
        /*0404*/ 	.short	0x010a
        /*0406*/ 	.byte	0x05
	.zero		1


	//   ....[48]....
        /*0408*/ 	.word	0x000023d0
        /*040c*/ 	.word	0x000000ff
        /*0410*/ 	.word	0x00000000
        /*0414*/ 	.short	0x010a
        /*0416*/ 	.byte	0x05
	.zero		1


	//   ....[49]....
        /*0418*/ 	.word	0x00002460
        /*041c*/ 	.word	0x000000ff
        /*0420*/ 	.word	0x00000000
        /*0424*/ 	.short	0x010a
        /*0426*/ 	.byte	0x05
	.zero		1


	//   ....[50]....
        /*0428*/ 	.word	0x000024f0
        /*042c*/ 	.word	0x000000ff
        /*0430*/ 	.word	0x00000000
        /*0434*/ 	.short	0x010a
        /*0436*/ 	.byte	0x05
	.zero		1


	//   ....[51]....
        /*0438*/ 	.word	0x00002580
        /*043c*/ 	.word	0x000000ff
        /*0440*/ 	.word	0x00000000
        /*0444*/ 	.short	0x010a
        /*0446*/ 	.byte	0x05
	.zero		1


	//   ....[52]....
        /*0448*/ 	.word	0x00002610
        /*044c*/ 	.word	0x000000ff
        /*0450*/ 	.word	0x00000000
        /*0454*/ 	.short	0x010a
        /*0456*/ 	.byte	0x05
	.zero		1


	//   ....[53]....
        /*0458*/ 	.word	0x000026b0
        /*045c*/ 	.word	0x00000000
        /*0460*/ 	.word	0x00000000
        /*0464*/ 	.short	0x010a
        /*0466*/ 	.byte	0xff
	.zero		1


	//   ....[54]....
        /*0468*/ 	.word	0x000027d0
        /*046c*/ 	.word	0x00000000
        /*0470*/ 	.word	0x00000100
        /*0474*/ 	.short	0x010a
        /*0476*/ 	.byte	0xff
	.zero		1


	//   ....[55]....
        /*0478*/ 	.word	0x00002830
        /*047c*/ 	.word	0x00000004
        /*0480*/ 	.word	0x00000000
        /*0484*/ 	.short	0x0101
        /*0486*/ 	.byte	0xff
	.zero		1


	//   ....[56]....
        /*0488*/ 	.word	0x00002850
        /*048c*/ 	.word	0x000000ff
        /*0490*/ 	.word	0x000000d0
        /*0494*/ 	.short	0x010a
        /*0496*/ 	.byte	0x05
	.zero		1


	//   ....[57]....
        /*0498*/ 	.word	0x00002970
        /*049c*/ 	.word	0x00000000
        /*04a0*/ 	.word	0x000000c0
        /*04a4*/ 	.short	0x010a
        /*04a6*/ 	.byte	0xff
	.zero		1


	//   ....[58]....
        /*04a8*/ 	.word	0x00002a80
        /*04ac*/ 	.word	0x00000000
        /*04b0*/ 	.word	0x00000000
        /*04b4*/ 	.short	0x0101
        /*04b6*/ 	.byte	0xff
	.zero		1


	//   ....[59]....
        /*04b8*/ 	.word	0x00002b10
        /*04bc*/ 	.word	0x000000ff
        /*04c0*/ 	.word	0x000000d0
        /*04c4*/ 	.short	0x0106
        /*04c6*/ 	.byte	0x05
	.zero		1


	//   ....[60]....
        /*04c8*/ 	.word	0x00002b30
        /*04cc*/ 	.word	0x000000ff
        /*04d0*/ 	.word	0x000000d0
        /*04d4*/ 	.short	0x010a
        /*04d6*/ 	.byte	0x05
	.zero		1


	//   ....[61]....
        /*04d8*/ 	.word	0x00002bc0
        /*04dc*/ 	.word	0x000000ff
        /*04e0*/ 	.word	0x000000d0
        /*04e4*/ 	.short	0x0106
        /*04e6*/ 	.byte	0x04
	.zero		1


	//   ....[62]....
        /*04e8*/ 	.word	0x00002c00
        /*04ec*/ 	.word	0x00000000
        /*04f0*/ 	.word	0x000000d0
        /*04f4*/ 	.short	0x010a
        /*04f6*/ 	.byte	0xff
	.zero		1


	//   ....[63]....
        /*04f8*/ 	.word	0x000030f0
        /*04fc*/ 	.word	0x00000000
        /*0500*/ 	.word	0x000000c0
        /*0504*/ 	.short	0x010a
        /*0506*/ 	.byte	0xff
	.zero		1


	//   ....[64]....
        /*0508*/ 	.word	0x00003200
        /*050c*/ 	.word	0x00000003
        /*0510*/ 	.word	0x00000000
        /*0514*/ 	.short	0x0101
        /*0516*/ 	.byte	0xff
	.zero		1


	//   ....[65]....
        /*0518*/ 	.word	0x00003210
        /*051c*/ 	.word	0x000000ff
        /*0520*/ 	.word	0x00000000
        /*0524*/ 	.short	0x010a
        /*0526*/ 	.byte	0x04
	.zero		1


	//   ....[66]....
        /*0528*/ 	.word	0x00003230
        /*052c*/ 	.word	0x000000ff
        /*0530*/ 	.word	0x000000f0
        /*0534*/ 	.short	0x010a
        /*0536*/ 	.byte	0x08
	.zero		1


	//   ....[67]....
        /*0538*/ 	.word	0x00003300
        /*053c*/ 	.word	0x000000ff
        /*0540*/ 	.word	0x00000000
        /*0544*/ 	.short	0x010a
        /*0546*/ 	.byte	0x07
	.zero		1


	//   ....[68]....
        /*0548*/ 	.word	0x00003440
        /*054c*/ 	.word	0x000000ff
        /*0550*/ 	.word	0x00000000
        /*0554*/ 	.short	0x010a
        /*0556*/ 	.byte	0x04
	.zero		1


	//   ....[69]....
        /*0558*/ 	.word	0x00003630
        /*055c*/ 	.word	0x000000ff
        /*0560*/ 	.word	0x00000000
        /*0564*/ 	.short	0x010a
        /*0566*/ 	.byte	0x05
	.zero		1


	//   ....[70]....
        /*0568*/ 	.word	0x000036c0
        /*056c*/ 	.word	0x000000ff
        /*0570*/ 	.word	0x00000000
        /*0574*/ 	.short	0x010a
        /*0576*/ 	.byte	0x07
	.zero		1


	//   ....[71]....
        /*0578*/ 	.word	0x00003b40
        /*057c*/ 	.word	0x00000000
        /*0580*/ 	.word	0x000000c0
        /*0584*/ 	.short	0x010a
        /*0586*/ 	.byte	0xff
	.zero		1


	//   ....[72]....
        /*0588*/ 	.word	0x00003c00
        /*058c*/ 	.word	0x00000000
        /*0590*/ 	.word	0x00000000
        /*0594*/ 	.short	0x0101
        /*0596*/ 	.byte	0xff
	.zero		1


	//   ....[73]....
        /*0598*/ 	.word	0x00003f20
        /*059c*/ 	.word	0x000000ff
        /*05a0*/ 	.word	0x000000b8
        /*05a4*/ 	.short	0x010a
        /*05a6*/ 	.byte	0x07
	.zero		1


	//   ....[74]....
        /*05a8*/ 	.word	0x00004110
        /*05ac*/ 	.word	0x000000ff
        /*05b0*/ 	.word	0x00000090
        /*05b4*/ 	.short	0x010a
        /*05b6*/ 	.byte	0x07
	.zero		1


	//   ....[75]....
        /*05b8*/ 	.word	0x00004280
        /*05bc*/ 	.word	0x000000ff
        /*05c0*/ 	.word	0x00000070
        /*05c4*/ 	.short	0x010b
        /*05c6*/ 	.byte	0x07
	.zero		1


	//   ....[76]....
        /*05c8*/ 	.word	0x00004290
        /*05cc*/ 	.word	0x000000ff
        /*05d0*/ 	.word	0x00000000
        /*05d4*/ 	.short	0x0101
        /*05d6*/ 	.byte	0x08
	.zero		1


	//   ....[77]....
        /*05d8*/ 	.word	0x000042b0
        /*05dc*/ 	.word	0x000000ff
        /*05e0*/ 	.word	0x00000098
        /*05e4*/ 	.short	0x010a
        /*05e6*/ 	.byte	0x07
	.zero		1


	//   ....[78]....
        /*05e8*/ 	.word	0x00004410
        /*05ec*/ 	.word	0x000000ff
        /*05f0*/ 	.word	0x00000078
        /*05f4*/ 	.short	0x010b
        /*05f6*/ 	.byte	0x07
	.zero		1


	//   ....[79]....
        /*05f8*/ 	.word	0x00004420
        /*05fc*/ 	.word	0x000000ff
        /*0600*/ 	.word	0x00000000
        /*0604*/ 	.short	0x0101
        /*0606*/ 	.byte	0x08
	.zero		1


	//   ....[80]....
        /*0608*/ 	.word	0x00004430
        /*060c*/ 	.word	0x000000ff
        /*0610*/ 	.word	0x000000a0
        /*0614*/ 	.short	0x010a
        /*0616*/ 	.byte	0x07
	.zero		1


	//   ....[81]....
        /*0618*/ 	.word	0x000045d0
        /*061c*/ 	.word	0x000000ff
        /*0620*/ 	.word	0x00000080
        /*0624*/ 	.short	0x010b
        /*0626*/ 	.byte	0x07
	.zero		1


	//   ....[82]....
        /*0628*/ 	.word	0x00004640
        /*062c*/ 	.word	0x000000ff
        /*0630*/ 	.word	0x00000000
        /*0634*/ 	.short	0x0101
        /*0636*/ 	.byte	0x08
	.zero		1


	//   ....[83]....
        /*0638*/ 	.word	0x00004670
        /*063c*/ 	.word	0x000000ff
        /*0640*/ 	.word	0x000000a8
        /*0644*/ 	.short	0x010a
        /*0646*/ 	.byte	0x07
	.zero		1


	//   ....[84]....
        /*0648*/ 	.word	0x00004880
        /*064c*/ 	.word	0x000000ff
        /*0650*/ 	.word	0x00000088
        /*0654*/ 	.short	0x010b
        /*0656*/ 	.byte	0x07
	.zero		1


	//   ....[85]....
        /*0658*/ 	.word	0x000048a0
        /*065c*/ 	.word	0x000000ff
        /*0660*/ 	.word	0x00000000
        /*0664*/ 	.short	0x0101
        /*0666*/ 	.byte	0x0d
	.zero		1


	//   ....[86]....
        /*0668*/ 	.word	0x000048d0
        /*066c*/ 	.word	0x000000ff
        /*0670*/ 	.word	0x00000090
        /*0674*/ 	.short	0x010a
        /*0676*/ 	.byte	0x07
	.zero		1


	//   ....[87]....
        /*0678*/ 	.word	0x000048f0
        /*067c*/ 	.word	0x000000ff
        /*0680*/ 	.word	0x00000098
        /*0684*/ 	.short	0x010a
        /*0686*/ 	.byte	0x07
	.zero		1


	//   ....[88]....
        /*0688*/ 	.word	0x00004910
        /*068c*/ 	.word	0x000000ff
        /*0690*/ 	.word	0x000000a0
        /*0694*/ 	.short	0x010a
        /*0696*/ 	.byte	0x07
	.zero		1


	//   ....[89]....
        /*0698*/ 	.word	0x00004950
        /*069c*/ 	.word	0x00000000
        /*06a0*/ 	.word	0x000000a8
        /*06a4*/ 	.short	0x010a
        /*06a6*/ 	.byte	0xff
	.zero		1


	//   ....[90]....
        /*06a8*/ 	.word	0x00004c90
        /*06ac*/ 	.word	0x00000000
        /*06b0*/ 	.word	0x000000c0
        /*06b4*/ 	.short	0x010a
        /*06b6*/ 	.byte	0xff
	.zero		1


	//   ....[91]....
        /*06b8*/ 	.word	0x00004da0
        /*06bc*/ 	.word	0x00000000
        /*06c0*/ 	.word	0x00000000
        /*06c4*/ 	.short	0x0101
        /*06c6*/ 	.byte	0xff
	.zero		1


	//   ....[92]....
        /*06c8*/ 	.word	0x00005800
        /*06cc*/ 	.word	0x00000003
        /*06d0*/ 	.word	0x00000070
        /*06d4*/ 	.short	0x010a
        /*06d6*/ 	.byte	0xff
	.zero		1


	//   ....[93]....
        /*06d8*/ 	.word	0x00005840
        /*06dc*/ 	.word	0x0000006c
        /*06e0*/ 	.word	0x000000e0
        /*06e4*/ 	.short	0x010a
        /*06e6*/ 	.byte	0xff
	.zero		1


	//   ....[94]....
        /*06e8*/ 	.word	0x00005980
        /*06ec*/ 	.word	0x00000003
        /*06f0*/ 	.word	0x00000070
        /*06f4*/ 	.short	0x010a
        /*06f6*/ 	.byte	0xff
	.zero		1


	//   ....[95]....
        /*06f8*/ 	.word	0x00005ac0
        /*06fc*/ 	.word	0x00000000
        /*0700*/ 	.word	0x00000000
        /*0704*/ 	.short	0x0101
        /*0706*/ 	.byte	0xff
	.zero		1


	//   ....[96]....
        /*0708*/ 	.word	0x00005b40
        /*070c*/ 	.word	0x0000006c
        /*0710*/ 	.word	0x000000e0
        /*0714*/ 	.short	0x010a
        /*0716*/ 	.byte	0xff
	.zero		1


	//   ....[97]....
        /*0718*/ 	.word	0x00006ed0
        /*071c*/ 	.word	0x00000076
        /*0720*/ 	.word	0x00000070
        /*0724*/ 	.short	0x010a
        /*0726*/ 	.byte	0xff
	.zero		1


	//   ....[98]....
        /*0728*/ 	.word	0x00006fa0
        /*072c*/ 	.word	0x00000076
        /*0730*/ 	.word	0x00000070
        /*0734*/ 	.short	0x010a
        /*0736*/ 	.byte	0xff
	.zero		1


	//   ....[99]....
        /*0738*/ 	.word	0x00007100
        /*073c*/ 	.word	0x00000003
        /*0740*/ 	.word	0x00000000
        /*0744*/ 	.short	0x0101
        /*0746*/ 	.byte	0xff
	.zero		1


	//   ....[100]....
        /*0748*/ 	.word	0x00008470
        /*074c*/ 	.word	0x00000000
        /*0750*/ 	.word	0x00000070
        /*0754*/ 	.short	0x010a
        /*0756*/ 	.byte	0xff
	.zero		1


	//   ....[101]....
        /*0758*/ 	.word	0x00008540
        /*075c*/ 	.word	0x00000000
        /*0760*/ 	.word	0x00000070
        /*0764*/ 	.short	0x010a
        /*0766*/ 	.byte	0xff
	.zero		1


	//   ....[102]....
        /*0768*/ 	.word	0x00008680
        /*076c*/ 	.word	0x00000000
        /*0770*/ 	.word	0x00000000
        /*0774*/ 	.short	0x0101
        /*0776*/ 	.byte	0xff
	.zero		1


	//   ....[103]....
        /*0778*/ 	.word	0x00009a40
        /*077c*/ 	.word	0x00000000
        /*0780*/ 	.word	0x00000070
        /*0784*/ 	.short	0x010a
        /*0786*/ 	.byte	0xff
	.zero		1


	//   ....[104]....
        /*0788*/ 	.word	0x00009b10
        /*078c*/ 	.word	0x00000000
        /*0790*/ 	.word	0x00000070
        /*0794*/ 	.short	0x010a
        /*0796*/ 	.byte	0xff
	.zero		1


	//   ....[105]....
        /*0798*/ 	.word	0x00009c50
        /*079c*/ 	.word	0x00000000
        /*07a0*/ 	.word	0x00000000
        /*07a4*/ 	.short	0x0101
        /*07a6*/ 	.byte	0xff
	.zero		1


	//   ....[106]....
        /*07a8*/ 	.word	0x0000a090
        /*07ac*/ 	.word	0x000000ff
        /*07b0*/ 	.word	0x00000000
        /*07b4*/ 	.short	0x0101
        /*07b6*/ 	.byte	0x05
	.zero		1


	//   ....[107]....
        /*07b8*/ 	.word	0x0000b1d0
        /*07bc*/ 	.word	0x00000003
        /*07c0*/ 	.word	0x00000110
        /*07c4*/ 	.short	0x010a
        /*07c6*/ 	.byte	0xff
	.zero		1


	//   ....[108]....
        /*07c8*/ 	.word	0x0000b230
        /*07cc*/ 	.word	0x00000002
        /*07d0*/ 	.word	0x00000038
        /*07d4*/ 	.short	0x010a
        /*07d6*/ 	.byte	0xff
	.zero		1


	//   ....[109]....
        /*07d8*/ 	.word	0x0000b290
        /*07dc*/ 	.word	0x00000002
        /*07e0*/ 	.word	0x00000038
        /*07e4*/ 	.short	0x010a
        /*07e6*/ 	.byte	0xff
	.zero		1


	//   ....[110]....
        /*07e8*/ 	.word	0x0000b2e0
        /*07ec*/ 	.word	0x00000002
        /*07f0*/ 	.word	0x000000c0
        /*07f4*/ 	.short	0x010a
        /*07f6*/ 	.byte	0xff
	.zero		1


	//   ....[111]....
        /*07f8*/ 	.word	0x0000b340
        /*07fc*/ 	.word	0x00000000
        /*0800*/ 	.word	0x00000000
        /*0804*/ 	.short	0x010a
        /*0806*/ 	.byte	0xff
	.zero		1


	//   ....[112]....
        /*0808*/ 	.word	0x0000b3a0
        /*080c*/ 	.word	0x00000000
        /*0810*/ 	.word	0x00000000
        /*0814*/ 	.short	0x010a
        /*0816*/ 	.byte	0xff
	.zero		1


	//   ....[113]....
        /*0818*/ 	.word	0x0000b400
        /*081c*/ 	.word	0x00000000
        /*0820*/ 	.word	0x00000000
        /*0824*/ 	.short	0x010a
        /*0826*/ 	.byte	0xff
	.zero		1


	//   ....[114]....
        /*0828*/ 	.word	0x0000b460
        /*082c*/ 	.word	0x00000000
        /*0830*/ 	.word	0x00000000
        /*0834*/ 	.short	0x010a
        /*0836*/ 	.byte	0xff
	.zero		1


	//   ....[115]....
        /*0838*/ 	.word	0x0000b4c0
        /*083c*/ 	.word	0x00000000
        /*0840*/ 	.word	0x00000000
        /*0844*/ 	.short	0x010a
        /*0846*/ 	.byte	0xff
	.zero		1


	//   ....[116]....
        /*0848*/ 	.word	0x0000b520
        /*084c*/ 	.word	0x00000000
        /*0850*/ 	.word	0x00000000
        /*0854*/ 	.short	0x010a
        /*0856*/ 	.byte	0xff
	.zero		1


	//   ....[117]....
        /*0858*/ 	.word	0x0000b570
        /*085c*/ 	.word	0x00000000
        /*0860*/ 	.word	0x00000100
        /*0864*/ 	.short	0x010a
        /*0866*/ 	.byte	0xff
	.zero		1


	//   ....[118]....
        /*0868*/ 	.word	0x0000b5d0
        /*086c*/ 	.word	0x00000000
        /*0870*/ 	.word	0x000000d0
        /*0874*/ 	.short	0x010a
        /*0876*/ 	.byte	0xff
	.zero		1


	//   ....[119]....
        /*0878*/ 	.word	0x0000b620
        /*087c*/ 	.word	0x00000000
        /*0880*/ 	.word	0x000000c0
        /*0884*/ 	.short	0x010a
        /*0886*/ 	.byte	0xff
	.zero		1


	//   ....[120]....
        /*0888*/ 	.word	0x0000b680
        /*088c*/ 	.word	0x00000000
        /*0890*/ 	.word	0x000000d0
        /*0894*/ 	.short	0x010a
        /*0896*/ 	.byte	0xff
	.zero		1


	//   ....[121]....
        /*0898*/ 	.word	0x0000b6d0
        /*089c*/ 	.word	0x00000000
        /*08a0*/ 	.word	0x000000c0
        /*08a4*/ 	.short	0x010a
        /*08a6*/ 	.byte	0xff
	.zero		1


	//   ....[122]....
        /*08a8*/ 	.word	0x0000b730
        /*08ac*/ 	.word	0x00000003
        /*08b0*/ 	.word	0x000000f0
        /*08b4*/ 	.short	0x010a
        /*08b6*/ 	.byte	0xff
	.zero		1


	//   ....[123]....
        /*08b8*/ 	.word	0x0000b790
        /*08bc*/ 	.word	0x00000000
        /*08c0*/ 	.word	0x00000000
        /*08c4*/ 	.short	0x010a
        /*08c6*/ 	.byte	0xff
	.zero		1


	//   ....[124]....
        /*08c8*/ 	.word	0x0000b7f0
        /*08cc*/ 	.word	0x00000000
        /*08d0*/ 	.word	0x00000000
        /*08d4*/ 	.short	0x010a
        /*08d6*/ 	.byte	0xff
	.zero		1


	//   ....[125]....
        /*08d8*/ 	.word	0x0000b850
        /*08dc*/ 	.word	0x00000000
        /*08e0*/ 	.word	0x00000000
        /*08e4*/ 	.short	0x010a
        /*08e6*/ 	.byte	0xff
	.zero		1


	//   ....[126]....
        /*08e8*/ 	.word	0x0000b8a0
        /*08ec*/ 	.word	0x00000000
        /*08f0*/ 	.word	0x000000c0
        /*08f4*/ 	.short	0x010a
        /*08f6*/ 	.byte	0xff
	.zero		1


	//   ....[127]....
        /*08f8*/ 	.word	0x0000b900
        /*08fc*/ 	.word	0x00000000
        /*0900*/ 	.word	0x000000b8
        /*0904*/ 	.short	0x010a
        /*0906*/ 	.byte	0xff
	.zero		1


	//   ....[128]....
        /*0908*/ 	.word	0x0000b960
        /*090c*/ 	.word	0x00000003
        /*0910*/ 	.word	0x00000090
        /*0914*/ 	.short	0x010a
        /*0916*/ 	.byte	0xff
	.zero		1


	//   ....[129]....
        /*0918*/ 	.word	0x0000b9c0
        /*091c*/ 	.word	0x00000003
        /*0920*/ 	.word	0x00000098
        /*0924*/ 	.short	0x010a
        /*0926*/ 	.byte	0xff
	.zero		1


	//   ....[130]....
        /*0928*/ 	.word	0x0000ba20
        /*092c*/ 	.word	0x00000003
        /*0930*/ 	.word	0x000000a0
        /*0934*/ 	.short	0x010a
        /*0936*/ 	.byte	0xff
	.zero		1


	//   ....[131]....
        /*0938*/ 	.word	0x0000ba80
        /*093c*/ 	.word	0x00000003
        /*0940*/ 	.word	0x000000a8
        /*0944*/ 	.short	0x010a
        /*0946*/ 	.byte	0xff
	.zero		1


	//   ....[132]....
        /*0948*/ 	.word	0x0000bae0
        /*094c*/ 	.word	0x00000000
        /*0950*/ 	.word	0x00000090
        /*0954*/ 	.short	0x010a
        /*0956*/ 	.byte	0xff
	.zero		1


	//   ....[133]....
        /*0958*/ 	.word	0x0000bb40
        /*095c*/ 	.word	0x00000000
        /*0960*/ 	.word	0x00000098
        /*0964*/ 	.short	0x010a
        /*0966*/ 	.byte	0xff
	.zero		1


	//   ....[134]....
        /*0968*/ 	.word	0x0000bba0
        /*096c*/ 	.word	0x00000000
        /*0970*/ 	.word	0x000000a0
        /*0974*/ 	.short	0x010a
        /*0976*/ 	.byte	0xff
	.zero		1


	//   ....[135]....
        /*0978*/ 	.word	0x0000bbf0
        /*097c*/ 	.word	0x00000000
        /*0980*/ 	.word	0x000000c0
        /*0984*/ 	.short	0x010a
        /*0986*/ 	.byte	0xff
	.zero		1


	//   ....[136]....
        /*0988*/ 	.word	0x0000bc40
        /*098c*/ 	.word	0x00000003
        /*0990*/ 	.word	0x00000070
        /*0994*/ 	.short	0x010a
        /*0996*/ 	.byte	0xff
	.zero		1


	//   ....[137]....
        /*0998*/ 	.word	0x0000bc90
        /*099c*/ 	.word	0x0000006c
        /*09a0*/ 	.word	0x000000e0
        /*09a4*/ 	.short	0x010a
        /*09a6*/ 	.byte	0xff
	.zero		1


	//   ....[138]....
        /*09a8*/ 	.word	0x0000bce0
        /*09ac*/ 	.word	0x00000076
        /*09b0*/ 	.word	0x00000070
        /*09b4*/ 	.short	0x010a
        /*09b6*/ 	.byte	0xff
	.zero		1


	//   ....[139]....
        /*09b8*/ 	.word	0x0000bd30
        /*09bc*/ 	.word	0x00000000
        /*09c0*/ 	.word	0x00000070
        /*09c4*/ 	.short	0x010a
        /*09c6*/ 	.byte	0xff
	.zero		1


	//   ....[140]....
        /*09c8*/ 	.word	0x0000bd80
        /*09cc*/ 	.word	0x00000000
        /*09d0*/ 	.word	0x00000070
        /*09d4*/ 	.short	0x010a
        /*09d6*/ 	.byte	0xff
	.zero		1


	//----- nvinfo : EIATTR_NUM_MBARRIERS
	.align		4
.L_48:
        /*09d8*/ 	.byte	0x03, 0x38
        /*09da*/ 	.short	0x0024


	//----- nvinfo : EIATTR_EXIT_INSTR_OFFSETS
	.align		4
        /*09dc*/ 	.byte	0x04, 0x1c
        /*09de*/ 	.short	(.L_50 - .L_49)


	//   ....[0]....
.L_49:
        /*09e0*/ 	.word	0x000026e0


	//   ....[1]....
        /*09e4*/ 	.word	0x00002bd0


	//   ....[2]....
        /*09e8*/ 	.word	0x00002c30


	//   ....[3]....
        /*09ec*/ 	.word	0x00003920


	//   ....[4]....
        /*09f0*/ 	.word	0x00004980


	//   ....[5]....
        /*09f4*/ 	.word	0x000049c0


	//   ....[6]....
        /*09f8*/ 	.word	0x0000b1c0


	//----- nvinfo : EIATTR_MAX_THREADS
	.align		4
.L_50:
        /*09fc*/ 	.byte	0x04, 0x05
        /*09fe*/ 	.short	(.L_52 - .L_51)
.L_51:
        /*0a00*/ 	.word	0x00000100
        /*0a04*/ 	.word	0x00000001
        /*0a08*/ 	.word	0x00000001


	//----- nvinfo : EIATTR_CRS_STACK_SIZE
	.align		4
.L_52:
        /*0a0c*/ 	.byte	0x04, 0x1e
        /*0a0e*/ 	.short	(.L_54 - .L_53)
.L_53:
        /*0a10*/ 	.word	0x00000000


	//----- nvinfo : EIATTR_CBANK_PARAM_SIZE
	.align		4
.L_54:
        /*0a14*/ 	.byte	0x03, 0x19
        /*0a16*/ 	.short	0x0800


	//----- nvinfo : EIATTR_PARAM_CBANK
	.align		4
        /*0a18*/ 	.byte	0x04, 0x0a
        /*0a1a*/ 	.short	(.L_56 - .L_55)
	.align		4
.L_55:
        /*0a1c*/ 	.word	index@(.nv.constant0._ZN7cutlass13device_kernelINS_4gemm6kernel13GemmUniversalIN4cute5tupleIJiiiiEEENS1_10collective13CollectiveMmaINS1_35MainloopSm100TmaUmmaWarpSpecializedILi7ELi2ELi2ENS5_IJNS4_1CILi1EEESB_SB_EEEEENS5_IJNSA_ILi128EEENSA_ILi256EEENSA_ILi64EEEEEEaNS5_IJSB_llEEEaNS5_IJlSB_lEEENS4_8TiledMMAINS4_8MMA_AtomIJNS4_15SM100_MMA_S8_SSIaaiLi128ELi256ELNS4_4UMMA5MajorE1ELSO_0ELNSN_8SaturateE0EEEEEENS4_6LayoutISC_NS5_IJNSA_ILi0EEEST_ST_EEEEENS5_IJNS4_10UnderscoreESW_SW_EEEEENS4_13SM90_TMA_LOADENS4_14ComposedLayoutINS4_7SwizzleILi3ELi4ELi3EEENS4_18smem_ptr_flag_bitsILi8EEENSS_INS5_IJSE_NSA_ILi8EEEEEENS5_IJSB_SE_EEEEEEEvNS4_8identityESZ_NS10_INS11_ILi2ELi4ELi3EEES14_NSS_INS5_IJS15_SG_EEENS5_IJSG_SB_EEEEEEEvS1A_EENS_8epilogue10collective18CollectiveEpilogueINS1H_23Sm100TmaWarpSpecializedILi4ELi2ELi64ELb0ELb0EEEJSH_NS5_IJNSS_ISE_SB_EENSS_ISG_SB_EEEEEaSJ_aSJ_NS1H_6fusion15FusionCallbacksIS1L_NS1P_17LinearCombinationIaiaiLNS_15FloatRoundStyleE2EEESH_S1O_JEEENS4_5SM1004TMEM4LOAD26SM100_TMEM_LOAD_32dp32b64xESZ_S1F_NS4_39AutoVectorizingCopyWithAssumedAlignmentILi128EEENS4_14SM90_TMA_STOREES1F_S20_S20_EEEvvEEEEvNT_6ParamsE)
        /*0a20*/ 	.short	0x0380
        /*0a22*/ 	.short	0x0800


	//----- nvinfo : EIATTR_SW_WAR
	.align		4
.L_56:
        /*0a24*/ 	.byte	0x04, 0x36
        /*0a26*/ 	.short	(.L_58 - .L_57)
.L_57:
        /*0a28*/ 	.word	0x00000008
.L_58:


//--------------------- .nv.callgraph             --------------------------
	.section	.nv.callgraph,"",@"SHT_CUDA_CALLGRAPH"
	.align	4
	.sectionentsize	8
	.align		4
        /*0000*/ 	.word	0x00000000
	.align		4
        /*0004*/ 	.word	0xffffffff
	.align		4
        /*0008*/ 	.word	index@(_ZN7cutlass13device_kernelINS_4gemm6kernel13GemmUniversalIN4cute5tupleIJiiiiEEENS1_10collective13CollectiveMmaINS1_35MainloopSm100TmaUmmaWarpSpecializedILi7ELi2ELi2ENS5_IJNS4_1CILi1EEESB_SB_EEEEENS5_IJNSA_ILi128EEENSA_ILi256EEENSA_ILi64EEEEEEaNS5_IJSB_llEEEaNS5_IJlSB_lEEENS4_8TiledMMAINS4_8MMA_AtomIJNS4_15SM100_MMA_S8_SSIaaiLi128ELi256ELNS4_4UMMA5MajorE1ELSO_0ELNSN_8SaturateE0EEEEEENS4_6LayoutISC_NS5_IJNSA_ILi0EEEST_ST_EEEEENS5_IJNS4_10UnderscoreESW_SW_EEEEENS4_13SM90_TMA_LOADENS4_14ComposedLayoutINS4_7SwizzleILi3ELi4ELi3EEENS4_18smem_ptr_flag_bitsILi8EEENSS_INS5_IJSE_NSA_ILi8EEEEEENS5_IJSB_SE_EEEEEEEvNS4_8identityESZ_NS10_INS11_ILi2ELi4ELi3EEES14_NSS_INS5_IJS15_SG_EEENS5_IJSG_SB_EEEEEEEvS1A_EENS_8epilogue10collective18CollectiveEpilogueINS1H_23Sm100TmaWarpSpecializedILi4ELi2ELi64ELb0ELb0EEEJSH_NS5_IJNSS_ISE_SB_EENSS_ISG_SB_EEEEEaSJ_aSJ_NS1H_6fusion15FusionCallbacksIS1L_NS1P_17LinearCombinationIaiaiLNS_15FloatRoundStyleE2EEESH_S1O_JEEENS4_5SM1004TMEM4LOAD26SM100_TMEM_LOAD_32dp32b64xESZ_S1F_NS4_39AutoVectorizingCopyWithAssumedAlignmentILi128EEENS4_14SM90_TMA_STOREES1F_S20_S20_EEEvvEEEEvNT_6ParamsE)
	.align		4
        /*000c*/ 	.word	index@(__assertfail)
	.align		4
        /*0010*/ 	.word	0x00000000
	.align		4
        /*0014*/ 	.word	0xfffffffe
	.align		4
        /*0018*/ 	.word	0x00000000
	.align		4
        /*001c*/ 	.word	0xfffffffd
	.align		4
        /*0020*/ 	.word	0x00000000
	.align		4
        /*0024*/ 	.word	0xfffffffc


//--------------------- .nv.constant4             --------------------------
	.section	.nv.constant4,"a",@progbits
	.align	8
	.align		8
.nv.constant4:
        /*0000*/ 	.dword	__assertfail
	.align		8
        /*0008*/ 	.dword	__unnamed_1
	.align		8
        /*0010*/ 	.dword	__unnamed_2
	.align		8
        /*0018*/ 	.dword	__unnamed_3
	.align		8
        /*0020*/ 	.dword	_ZN40_INTERNAL_e5c44291_4_k_cu_3d8e301c_359284cuda3std3__45__cpo5beginE
	.align		8
        /*0028*/ 	.dword	_ZN40_INTERNAL_e5c44291_4_k_cu_3d8e301c_359284cuda3std3__45__cpo3endE
	.align		8
        /*0030*/ 	.dword	_ZN40_INTERNAL_e5c44291_4_k_cu_3d8e301c_359284cuda3std3__45__cpo6cbeginE
	.align		8
        /*0038*/ 	.dword	_ZN40_INTERNAL_e5c44291_4_k_cu_3d8e301c_359284cuda3std3__45__cpo4cendE
	.align		8
        /*0040*/ 	.dword	_ZN40_INTERNAL_e5c44291_4_k_cu_3d8e301c_359284cuda3std3__442_GLOBAL__N__e5c44291_4_k_cu_3d8e301c_359286ignoreE
	.align		8
        /*0048*/ 	.dword	_ZN40_INTERNAL_e5c44291_4_k_cu_3d8e301c_359284cuda3std3__419piecewise_constructE
	.align		8
        /*0050*/ 	.dword	_ZN40_INTERNAL_e5c44291_4_k_cu_3d8e301c_359284cuda3std3__48in_placeE
	.align		8
        /*0058*/ 	.dword	_ZN40_INTERNAL_e5c44291_4_k_cu_3d8e301c_359284cuda3std6ranges3__45__cpo4swapE
	.align		8
        /*0060*/ 	.dword	_ZN40_INTERNAL_e5c44291_4_k_cu_3d8e301c_359284cuda3std6ranges3__45__cpo9iter_moveE
	.align		8
        /*0068*/ 	.dword	_ZN40_INTERNAL_e5c44291_4_k_cu_3d8e301c_359284cute7productE
	.align		8
        /*0070*/ 	.dword	_ZN40_INTERNAL_e5c44291_4_k_cu_3d8e301c_359284cute1_E
	.align		8
        /*0078*/ 	.dword	$str$25
	.align		8
        /*0080*/ 	.dword	$str$26
	.align		8
        /*0088*/ 	.dword	$str$27
	.align		8
        /*0090*/ 	.dword	$str$28


//--------------------- .text._ZN7cutlass13device_kernelINS_4gemm6kernel13GemmUniversalIN4cute5tupleIJiiiiEEENS1_10collective13CollectiveMmaINS1_35MainloopSm100TmaUmmaWarpSpecializedILi7ELi2ELi2ENS5_IJNS4_1CILi1EEESB_SB_EEEEENS5_IJNSA_ILi128EEENSA_ILi256EEENSA_ILi64EEEEEEaNS5_IJSB_llEEEaNS5_IJlSB_lEEENS4_8TiledMMAINS4_8MMA_AtomIJNS4_15SM100_MMA_S8_SSIaaiLi128ELi256ELNS4_4UMMA5MajorE1ELSO_0ELNSN_8SaturateE0EEEEEENS4_6LayoutISC_NS5_IJNSA_ILi0EEEST_ST_EEEEENS5_IJNS4_10UnderscoreESW_SW_EEEEENS4_13SM90_TMA_LOADENS4_14ComposedLayoutINS4_7SwizzleILi3ELi4ELi3EEENS4_18smem_ptr_flag_bitsILi8EEENSS_INS5_IJSE_NSA_ILi8EEEEEENS5_IJSB_SE_EEEEEEEvNS4_8identityESZ_NS10_INS11_ILi2ELi4ELi3EEES14_NSS_INS5_IJS15_SG_EEENS5_IJSG_SB_EEEEEEEvS1A_EENS_8epilogue10collective18CollectiveEpilogueINS1H_23Sm100TmaWarpSpecializedILi4ELi2ELi64ELb0ELb0EEEJSH_NS5_IJNSS_ISE_SB_EENSS_ISG_SB_EEEEEaSJ_aSJ_NS1H_6fusion15FusionCallbacksIS1L_NS1P_17LinearCombinationIaiaiLNS_15FloatRoundStyleE2EEESH_S1O_JEEENS4_5SM1004TMEM4LOAD26SM100_TMEM_LOAD_32dp32b64xESZ_S1F_NS4_39AutoVectorizingCopyWithAssumedAlignmentILi128EEENS4_14SM90_TMA_STOREES1F_S20_S20_EEEvvEEEEvNT_6ParamsE --------------------------
	.section	.text._ZN7cutlass13device_kernelINS_4gemm6kernel13GemmUniversalIN4cute5tupleIJiiiiEEENS1_10collective13CollectiveMmaINS1_35MainloopSm100TmaUmmaWarpSpecializedILi7ELi2ELi2ENS5_IJNS4_1CILi1EEESB_SB_EEEEENS5_IJNSA_ILi128EEENSA_ILi256EEENSA_ILi64EEEEEEaNS5_IJSB_llEEEaNS5_IJlSB_lEEENS4_8TiledMMAINS4_8MMA_AtomIJNS4_15SM100_MMA_S8_SSIaaiLi128ELi256ELNS4_4UMMA5MajorE1ELSO_0ELNSN_8SaturateE0EEEEEENS4_6LayoutISC_NS5_IJNSA_ILi0EEEST_ST_EEEEENS5_IJNS4_10UnderscoreESW_SW_EEEEENS4_13SM90_TMA_LOADENS4_14ComposedLayoutINS4_7SwizzleILi3ELi4ELi3EEENS4_18smem_ptr_flag_bitsILi8EEENSS_INS5_IJSE_NSA_ILi8EEEEEENS5_IJSB_SE_EEEEEEEvNS4_8identityESZ_NS10_INS11_ILi2ELi4ELi3EEES14_NSS_INS5_IJS15_SG_EEENS5_IJSG_SB_EEEEEEEvS1A_EENS_8epilogue10collective18CollectiveEpilogueINS1H_23Sm100TmaWarpSpecializedILi4ELi2ELi64ELb0ELb0EEEJSH_NS5_IJNSS_ISE_SB_EENSS_ISG_SB_EEEEEaSJ_aSJ_NS1H_6fusion15FusionCallbacksIS1L_NS1P_17LinearCombinationIaiaiLNS_15FloatRoundStyleE2EEESH_S1O_JEEENS4_5SM1004TMEM4LOAD26SM100_TMEM_LOAD_32dp32b64xESZ_S1F_NS4_39AutoVectorizingCopyWithAssumedAlignmentILi128EEENS4_14SM90_TMA_STOREES1F_S20_S20_EEEvvEEEEvNT_6ParamsE,"ax",@progbits
	.align	128
.text._ZN7cutlass13device_kernelINS_4gemm6kernel13GemmUniversalIN4cute5tupleIJiiiiEEENS1_10collective13CollectiveMmaINS1_35MainloopSm100TmaUmmaWarpSpecializedILi7ELi2ELi2ENS5_IJNS4_1CILi1EEESB_SB_EEEEENS5_IJNSA_ILi128EEENSA_ILi256EEENSA_ILi64EEEEEEaNS5_IJSB_llEEEaNS5_IJlSB_lEEENS4_8TiledMMAINS4_8MMA_AtomIJNS4_15SM100_MMA_S8_SSIaaiLi128ELi256ELNS4_4UMMA5MajorE1ELSO_0ELNSN_8SaturateE0EEEEEENS4_6LayoutISC_NS5_IJNSA_ILi0EEEST_ST_EEEEENS5_IJNS4_10UnderscoreESW_SW_EEEEENS4_13SM90_TMA_LOADENS4_14ComposedLayoutINS4_7SwizzleILi3ELi4ELi3EEENS4_18smem_ptr_flag_bitsILi8EEENSS_INS5_IJSE_NSA_ILi8EEEEEENS5_IJSB_SE_EEEEEEEvNS4_8identityESZ_NS10_INS11_ILi2ELi4ELi3EEES14_NSS_INS5_IJS15_SG_EEENS5_IJSG_SB_EEEEEEEvS1A_EENS_8epilogue10collective18CollectiveEpilogueINS1H_23Sm100TmaWarpSpecializedILi4ELi2ELi64ELb0ELb0EEEJSH_NS5_IJNSS_ISE_SB_EENSS_ISG_SB_EEEEEaSJ_aSJ_NS1H_6fusion15FusionCallbacksIS1L_NS1P_17LinearCombinationIaiaiLNS_15FloatRoundStyleE2EEESH_S1O_JEEENS4_5SM1004TMEM4LOAD26SM100_TMEM_LOAD_32dp32b64xESZ_S1F_NS4_39AutoVectorizingCopyWithAssumedAlignmentILi128EEENS4_14SM90_TMA_STOREES1F_S20_S20_EEEvvEEEEvNT_6ParamsE:
        .type           _ZN7cutlass13device_kernelINS_4gemm6kernel13GemmUniversalIN4cute5tupleIJiiiiEEENS1_10collective13CollectiveMmaINS1_35MainloopSm100TmaUmmaWarpSpecializedILi7ELi2ELi2ENS5_IJNS4_1CILi1EEESB_SB_EEEEENS5_IJNSA_ILi128EEENSA_ILi256EEENSA_ILi64EEEEEEaNS5_IJSB_llEEEaNS5_IJlSB_lEEENS4_8TiledMMAINS4_8MMA_AtomIJNS4_15SM100_MMA_S8_SSIaaiLi128ELi256ELNS4_4UMMA5MajorE1ELSO_0ELNSN_8SaturateE0EEEEEENS4_6LayoutISC_NS5_IJNSA_ILi0EEEST_ST_EEEEENS5_IJNS4_10UnderscoreESW_SW_EEEEENS4_13SM90_TMA_LOADENS4_14ComposedLayoutINS4_7SwizzleILi3ELi4ELi3EEENS4_18smem_ptr_flag_bitsILi8EEENSS_INS5_IJSE_NSA_ILi8EEEEEENS5_IJSB_SE_EEEEEEEvNS4_8identityESZ_NS10_INS11_ILi2ELi4ELi3EEES14_NSS_INS5_IJS15_SG_EEENS5_IJSG_SB_EEEEEEEvS1A_EENS_8epilogue10collective18CollectiveEpilogueINS1H_23Sm100TmaWarpSpecializedILi4ELi2ELi64ELb0ELb0EEEJSH_NS5_IJNSS_ISE_SB_EENSS_ISG_SB_EEEEEaSJ_aSJ_NS1H_6fusion15FusionCallbacksIS1L_NS1P_17LinearCombinationIaiaiLNS_15FloatRoundStyleE2EEESH_S1O_JEEENS4_5SM1004TMEM4LOAD26SM100_TMEM_LOAD_32dp32b64xESZ_S1F_NS4_39AutoVectorizingCopyWithAssumedAlignmentILi128EEENS4_14SM90_TMA_STOREES1F_S20_S20_EEEvvEEEEvNT_6ParamsE,@function
        .size           _ZN7cutlass13device_kernelINS_4gemm6kernel13GemmUniversalIN4cute5tupleIJiiiiEEENS1_10collective13CollectiveMmaINS1_35MainloopSm100TmaUmmaWarpSpecializedILi7ELi2ELi2ENS5_IJNS4_1CILi1EEESB_SB_EEEEENS5_IJNSA_ILi128EEENSA_ILi256EEENSA_ILi64EEEEEEaNS5_IJSB_llEEEaNS5_IJlSB_lEEENS4_8TiledMMAINS4_8MMA_AtomIJNS4_15SM100_MMA_S8_SSIaaiLi128ELi256ELNS4_4UMMA5MajorE1ELSO_0ELNSN_8SaturateE0EEEEEENS4_6LayoutISC_NS5_IJNSA_ILi0EEEST_ST_EEEEENS5_IJNS4_10UnderscoreESW_SW_EEEEENS4_13SM90_TMA_LOADENS4_14ComposedLayoutINS4_7SwizzleILi3ELi4ELi3EEENS4_18smem_ptr_flag_bitsILi8EEENSS_INS5_IJSE_NSA_ILi8EEEEEENS5_IJSB_SE_EEEEEEEvNS4_8identityESZ_NS10_INS11_ILi2ELi4ELi3EEES14_NSS_INS5_IJS15_SG_EEENS5_IJSG_SB_EEEEEEEvS1A_EENS_8epilogue10collective18CollectiveEpilogueINS1H_23Sm100TmaWarpSpecializedILi4ELi2ELi64ELb0ELb0EEEJSH_NS5_IJNSS_ISE_SB_EENSS_ISG_SB_EEEEEaSJ_aSJ_NS1H_6fusion15FusionCallbacksIS1L_NS1P_17LinearCombinationIaiaiLNS_15FloatRoundStyleE2EEESH_S1O_JEEENS4_5SM1004TMEM4LOAD26SM100_TMEM_LOAD_32dp32b64xESZ_S1F_NS4_39AutoVectorizingCopyWithAssumedAlignmentILi128EEENS4_14SM90_TMA_STOREES1F_S20_S20_EEEvvEEEEvNT_6ParamsE,(.L_x_173 - _ZN7cutlass13device_kernelINS_4gemm6kernel13GemmUniversalIN4cute5tupleIJiiiiEEENS1_10collective13CollectiveMmaINS1_35MainloopSm100TmaUmmaWarpSpecializedILi7ELi2ELi2ENS5_IJNS4_1CILi1EEESB_SB_EEEEENS5_IJNSA_ILi128EEENSA_ILi256EEENSA_ILi64EEEEEEaNS5_IJSB_llEEEaNS5_IJlSB_lEEENS4_8TiledMMAINS4_8MMA_AtomIJNS4_15SM100_MMA_S8_SSIaaiLi128ELi256ELNS4_4UMMA5MajorE1ELSO_0ELNSN_8SaturateE0EEEEEENS4_6LayoutISC_NS5_IJNSA_ILi0EEEST_ST_EEEEENS5_IJNS4_10UnderscoreESW_SW_EEEEENS4_13SM90_TMA_LOADENS4_14ComposedLayoutINS4_7SwizzleILi3ELi4ELi3EEENS4_18smem_ptr_flag_bitsILi8EEENSS_INS5_IJSE_NSA_ILi8EEEEEENS5_IJSB_SE_EEEEEEEvNS4_8identityESZ_NS10_INS11_ILi2ELi4ELi3EEES14_NSS_INS5_IJS15_SG_EEENS5_IJSG_SB_EEEEEEEvS1A_EENS_8epilogue10collective18CollectiveEpilogueINS1H_23Sm100TmaWarpSpecializedILi4ELi2ELi64ELb0ELb0EEEJSH_NS5_IJNSS_ISE_SB_EENSS_ISG_SB_EEEEEaSJ_aSJ_NS1H_6fusion15FusionCallbacksIS1L_NS1P_17LinearCombinationIaiaiLNS_15FloatRoundStyleE2EEESH_S1O_JEEENS4_5SM1004TMEM4LOAD26SM100_TMEM_LOAD_32dp32b64xESZ_S1F_NS4_39AutoVectorizingCopyWithAssumedAlignmentILi128EEENS4_14SM90_TMA_STOREES1F_S20_S20_EEEvvEEEEvNT_6ParamsE)
        .other          _ZN7cutlass13device_kernelINS_4gemm6kernel13GemmUniversalIN4cute5tupleIJiiiiEEENS1_10collective13CollectiveMmaINS1_35MainloopSm100TmaUmmaWarpSpecializedILi7ELi2ELi2ENS5_IJNS4_1CILi1EEESB_SB_EEEEENS5_IJNSA_ILi128EEENSA_ILi256EEENSA_ILi64EEEEEEaNS5_IJSB_llEEEaNS5_IJlSB_lEEENS4_8TiledMMAINS4_8MMA_AtomIJNS4_15SM100_MMA_S8_SSIaaiLi128ELi256ELNS4_4UMMA5MajorE1ELSO_0ELNSN_8SaturateE0EEEEEENS4_6LayoutISC_NS5_IJNSA_ILi0EEEST_ST_EEEEENS5_IJNS4_10UnderscoreESW_SW_EEEEENS4_13SM90_TMA_LOADENS4_14ComposedLayoutINS4_7SwizzleILi3ELi4ELi3EEENS4_18smem_ptr_flag_bitsILi8EEENSS_INS5_IJSE_NSA_ILi8EEEEEENS5_IJSB_SE_EEEEEEEvNS4_8identityESZ_NS10_INS11_ILi2ELi4ELi3EEES14_NSS_INS5_IJS15_SG_EEENS5_IJSG_SB_EEEEEEEvS1A_EENS_8epilogue10collective18CollectiveEpilogueINS1H_23Sm100TmaWarpSpecializedILi4ELi2ELi64ELb0ELb0EEEJSH_NS5_IJNSS_ISE_SB_EENSS_ISG_SB_EEEEEaSJ_aSJ_NS1H_6fusion15FusionCallbacksIS1L_NS1P_17LinearCombinationIaiaiLNS_15FloatRoundStyleE2EEESH_S1O_JEEENS4_5SM1004TMEM4LOAD26SM100_TMEM_LOAD_32dp32b64xESZ_S1F_NS4_39AutoVectorizingCopyWithAssumedAlignmentILi128EEENS4_14SM90_TMA_STOREES1F_S20_S20_EEEvvEEEEvNT_6ParamsE,@"STO_CUDA_ENTRY STV_DEFAULT"
_ZN7cutlass13device_kernelINS_4gemm6kernel13GemmUniversalIN4cute5tupleIJiiiiEEENS1_10collective13CollectiveMmaINS1_35MainloopSm100TmaUmmaWarpSpecializedILi7ELi2ELi2ENS5_IJNS4_1CILi1EEESB_SB_EEEEENS5_IJNSA_ILi128EEENSA_ILi256EEENSA_ILi64EEEEEEaNS5_IJSB_llEEEaNS5_IJlSB_lEEENS4_8TiledMMAINS4_8MMA_AtomIJNS4_15SM100_MMA_S8_SSIaaiLi128ELi256ELNS4_4UMMA5MajorE1ELSO_0ELNSN_8SaturateE0EEEEEENS4_6LayoutISC_NS5_IJNSA_ILi0EEEST_ST_EEEEENS5_IJNS4_10UnderscoreESW_SW_EEEEENS4_13SM90_TMA_LOADENS4_14ComposedLayoutINS4_7SwizzleILi3ELi4ELi3EEENS4_18smem_ptr_flag_bitsILi8EEENSS_INS5_IJSE_NSA_ILi8EEEEEENS5_IJSB_SE_EEEEEEEvNS4_8identityESZ_NS10_INS11_ILi2ELi4ELi3EEES14_NSS_INS5_IJS15_SG_EEENS5_IJSG_SB_EEEEEEEvS1A_EENS_8epilogue10collective18CollectiveEpilogueINS1H_23Sm100TmaWarpSpecializedILi4ELi2ELi64ELb0ELb0EEEJSH_NS5_IJNSS_ISE_SB_EENSS_ISG_SB_EEEEEaSJ_aSJ_NS1H_6fusion15FusionCallbacksIS1L_NS1P_17LinearCombinationIaiaiLNS_15FloatRoundStyleE2EEESH_S1O_JEEENS4_5SM1004TMEM4LOAD26SM100_TMEM_LOAD_32dp32b64xESZ_S1F_NS4_39AutoVectorizingCopyWithAssumedAlignmentILi128EEENS4_14SM90_TMA_STOREES1F_S20_S20_EEEvvEEEEvNT_6ParamsE:
[----:B------:R-:W1:Y:S01]  /*0000*/  LDC R1, c[0x0][0x37c] ;  /* 0x0000df00ff017b82 */ /* 0x000e620000000800 */
[----:B------:R-:W2:Y:S01]  /*0010*/  S2R R167, SR_TID.X ;  /* 0x0000000000a77919 */ /* 0x000ea20000002100 */
[----:B------:R-:W3:Y:S01]  /*0020*/  LDCU.64 UR4, c[0x0][0x890] ;  /* 0x00011200ff0477ac */ /* 0x000ee20008000a00 */
[----:B------:R-:W-:Y:S02]  /*0030*/  PRMT R151, RZ, 0x7610, R151 ;  /* 0x00007610ff977816 */ /* 0x000fe40000000097 */
[----:B------:R-:W-:Y:S01]  /*0040*/  ELECT P5, URZ, PT ;  /* 0x0000000000ff782f */ /* 0x000fe200038a0000 */
[----:B------:R-:W4:Y:S01]  /*0050*/  LDCU.64 UR46, c[0x0][0x358] ;  /* 0x00006b00ff2e77ac */ /* 0x000f220008000a00 */
[----:B---3--:R-:W-:-:S04]  /*0060*/  UISETP.NE.U32.AND UP0, UPT, UR4, URZ, UPT ;  /* 0x000000ff0400728c */ /* 0x008fc8000bf05070 */
[----:B------:R-:W-:Y:S01]  /*0070*/  UISETP.NE.AND.EX UP0, UPT, UR5, URZ, UPT, UP0 ;  /* 0x000000ff0500728c */ /* 0x000fe2000bf05300 */
[----:B--2---:R-:W-:-:S05]  /*0080*/  SHF.R.U32.HI R154, RZ, 0x5, R167 ;  /* 0x00000005ff9a7819 */ /* 0x004fca00000116a7 */
[----:B------:R-:W2:Y:S02]  /*0090*/  SHFL.IDX PT, R0, R154, RZ, 0x1f ;  /* 0x00001fff9a007589 */ /* 0x000ea400000e0000 */
[----:B--2---:R-:W-:Y:S01]  /*00a0*/  R2UR UR8, R0 ;  /* 0x00000000000872ca */ /* 0x004fe200000e0000 */
[----:B-1--4-:R-:W-:-:S14]  /*00b0*/  BRA.U UP0, `(.L_x_0) ;  /* 0x00000001002c7547 */ /* 0x012fdc000b800000 */
[----:B------:R-:W1:Y:S02]  /*00c0*/  LDCU.64 UR6, c[0x0][0x888] ;  /* 0x00011100ff0677ac */ /* 0x000e640008000a00 */
[----:B-1----:R-:W-:-:S04]  /*00d0*/  UISETP.NE.U32.AND UP0, UPT, UR6, URZ, UPT ;  /* 0x000000ff0600728c */ /* 0x002fc8000bf05070 */
[----:B------:R-:W-:-:S09]  /*00e0*/  UISETP.NE.AND.EX UP0, UPT, UR7, URZ, UPT, UP0 ;  /* 0x000000ff0700728c */ /* 0x000fd2000bf05300 */
[----:B------:R-:W-:Y:S05]  /*00f0*/  BRA.U !UP0, `(.L_x_1) ;  /* 0x0000000108107547 */ /* 0x000fea000b800000 */
[----:B------:R-:W1:Y:S02]  /*0100*/  LDC.64 R82, c[0x0][0x888] ;  /* 0x00022200ff527b82 */ /* 0x000e640000000a00 */
[----:B-1----:R1:W5:Y:S01]  /*0110*/  LDG.E R82, desc[UR46][R82.64] ;  /* 0x0000002e52527981 */ /* 0x002362000c1e1900 */
[----:B------:R-:W-:Y:S01]  /*0120*/  HFMA2 R151, -RZ, RZ, 0, 5.9604644775390625e-08 ;  /* 0x00000001ff977431 */ /* 0x000fe200000001ff */
[----:B------:R-:W-:Y:S05]  /*0130*/  BRA `(.L_x_0) ;  /* 0x00000000000c7947 */ /* 0x000fea0003800000 */
.L_x_1:
[----:B------:R-:W1:Y:S01]  /*0140*/  LDCU UR6, c[0x0][0x880] ;  /* 0x00011000ff0677ac */ /* 0x000e620008000800 */
[----:B------:R-:W-:Y:S01]  /*0150*/  HFMA2 R151, -RZ, RZ, 0, 5.9604644775390625e-08 ;  /* 0x00000001ff977431 */ /* 0x000fe200000001ff */
[----:B-1----:R-:W-:-:S07]  /*0160*/  MOV R82, UR6 ;  /* 0x0000000600527c02 */ /* 0x002fce0008000f00 */
.L_x_0:
[----:B------:R-:W2:Y:S02]  /*0170*/  LDCU.64 UR6, c[0x0][0x8b0] ;  /* 0x00011600ff0677ac */ /* 0x000ea40008000a00 */
[----:B--2---:R-:W-:-:S04]  /*0180*/  UISETP.NE.U32.AND UP0, UPT, UR6, URZ, UPT ;  /* 0x000000ff0600728c */ /* 0x004fc8000bf05070 */
[----:B------:R-:W-:-:S09]  /*0190*/  UISETP.NE.AND.EX UP0, UPT, UR7, URZ, UPT, UP0 ;  /* 0x000000ff0700728c */ /* 0x000fd2000bf05300 */
[----:B------:R-:W-:Y:S05]  /*01a0*/  BRA.U UP0, `(.L_x_2) ;  /* 0x0000000100247547 */ /* 0x000fea000b800000 */
[----:B------:R-:W2:Y:S02]  /*01b0*/  LDCU.64 UR6, c[0x0][0x8a8] ;  /* 0x00011500ff0677ac */ /* 0x000ea40008000a00 */
[----:B--2---:R-:W-:-:S04]  /*01c0*/  UISETP.NE.U32.AND UP0, UPT, UR6, URZ, UPT ;  /* 0x000000ff0600728c */ /* 0x004fc8000bf05070 */
[----:B------:R-:W-:-:S09]  /*01d0*/  UISETP.NE.AND.EX UP0, UPT, UR7, URZ, UPT, UP0 ;  /* 0x000000ff0700728c */ /* 0x000fd2000bf05300 */
[----:B------:R-:W-:Y:S05]  /*01e0*/  BRA.U !UP0, `(.L_x_3) ;  /* 0x00000001080c7547 */ /* 0x000fea000b800000 */
[----:B------:R-:W2:Y:S02]  /*01f0*/  LDC.64 R78, c[0x0][0x8a8] ;  /* 0x00022a00ff4e7b82 */ /* 0x000ea40000000a00 */
[----:B--2---:R2:W5:Y:S01]  /*0200*/  LDG.E R78, desc[UR46][R78.64] ;  /* 0x0000002e4e4e7981 */ /* 0x004562000c1e1900 */
[----:B------:R-:W-:Y:S05]  /*0210*/  BRA `(.L_x_2) ;  /* 0x0000000000087947 */ /* 0x000fea0003800000 */
.L_x_3:
[----:B------:R-:W2:Y:S02]  /*0220*/  LDCU UR6, c[0x0][0x8a0] ;  /* 0x00011400ff0677ac */ /* 0x000ea40008000800 */
[----:B--2---:R-:W-:Y:S02]  /*0230*/  MOV R78, UR6 ;  /* 0x00000006004e7c02 */ /* 0x004fe40008000f00 */
.L_x_2:
[----:B------:R-:W-:Y:S01]  /*0240*/  IMAD.U32 R0, RZ, RZ, UR8 ;  /* 0x00000008ff007e24 */ /* 0x000fe2000f8e00ff */
[----:B------:R-:W-:Y:S04]  /*0250*/  BSSY.RECONVERGENT B0, `(.L_x_4) ;  /* 0x000000c000007945 */ /* 0x000fe80003800200 */
[C---:B------:R-:W-:Y:S02]  /*0260*/  ISETP.NE.OR P1, PT, R0.reuse, 0x1, !P5 ;  /* 0x000000010000780c */ /* 0x040fe40006f25670 */
[----:B------:R-:W-:-:S11]  /*0270*/  ISETP.NE.OR P0, PT, R0, 0x3, !P5 ;  /* 0x000000030000780c */ /* 0x000fd60006f05670 */
[----:B------:R-:W-:Y:S05]  /*0280*/  @P1 BRA `(.L_x_5) ;  /* 0x0000000000201947 */ /* 0x000fea0003800000 */
[----:B------:R-:W3:Y:S02]  /*0290*/  LDCU.64 UR6, c[0x0][0x348] ;  /* 0x00006900ff0677ac */ /* 0x000ee40008000a00 */
[----:B---3--:R-:W-:Y:S02]  /*02a0*/  UIADD3 UR10, UP1, UPT, UR6, 0x80, URZ ;  /* 0x00000080060a7890 */ /* 0x008fe4000ff3e0ff */
[----:B------:R-:W-:Y:S02]  /*02b0*/  UIADD3 UR6, UP0, UPT, UR6, 0x180, URZ ;  /* 0x0000018006067890 */ /* 0x000fe4000ff1e0ff */
[----:B------:R-:W-:Y:S02]  /*02c0*/  UIADD3.X UR11, UPT, UPT, URZ, UR7, URZ, UP1, !UPT ;  /* 0x00000007ff0b7290 */ /* 0x000fe40008ffe4ff */
[----:B------:R-:W-:-:S07]  /*02d0*/  UIADD3.X UR7, UPT, UPT, URZ, UR7, URZ, UP0, !UPT ;  /* 0x00000007ff077290 */ /* 0x000fce00087fe4ff */
[----:B------:R3:W-:Y:S02]  /*02e0*/  UTMACCTL.PF [UR10] ;  /* 0x000000000a0079b9 */ /* 0x0007e40008040000 */
[----:B------:R3:W-:Y:S02]  /*02f0*/  UTMACCTL.PF [UR6] ;  /* 0x00000000060079b9 */ /* 0x0007e40008040000 */
[----:B---3--:R-:W-:Y:S01]  /*0300*/  NOP ;  /* 0x0000000000007918 */ /* 0x008fe20000000000 */
.L_x_5:
[----:B------:R-:W-:Y:S05]  /*0310*/  BSYNC.RECONVERGENT B0 ;  /* 0x0000000000007941 */ /* 0x000fea0003800200 */
.L_x_4:
[----:B------:R-:W-:Y:S04]  /*0320*/  BSSY.RECONVERGENT B0, `(.L_x_6) ;  /* 0x000000a000007945 */ /* 0x000fe80003800200 */
        /* <DEDUP_REMOVED lines=9> */
.L_x_7:
[----:B------:R-:W-:Y:S05]  /*03c0*/  BSYNC.RECONVERGENT B0 ;  /* 0x0000000000007941 */ /* 0x000fea0003800200 */
.L_x_6:
[----:B------:R-:W3:Y:S01]  /*03d0*/  LDCU.64 UR6, c[0x0][0x888] ;  /* 0x00011100ff0677ac */ /* 0x000ee20008000a00 */
[----:B------:R-:W-:Y:S02]  /*03e0*/  UISETP.EQ.U32.AND UP1, UPT, UR4, URZ, UPT ;  /* 0x000000ff0400728c */ /* 0x000fe4000bf22070 */
[----:B------:R-:W-:Y:S02]  /*03f0*/  UPLOP3.LUT UP2, UPT, UPT, UPT, UPT, 0x80, 0x8 ;  /* 0x000000000008789c */ /* 0x000fe40003f4f070 */
[----:B---3--:R-:W-:-:S04]  /*0400*/  UISETP.NE.U32.AND UP0, UPT, UR6, URZ, UPT ;  /* 0x000000ff0600728c */ /* 0x008fc8000bf05070 */
[----:B------:R-:W-:-:S04]  /*0410*/  UISETP.NE.AND.EX UP0, UPT, UR7, URZ, UPT, UP0 ;  /* 0x000000ff0700728c */ /* 0x000fc8000bf05300 */
[----:B------:R-:W-:-:S04]  /*0420*/  UISETP.EQ.OR.EX UP3, UPT, UR5, URZ, !UP0, UP1 ;  /* 0x000000ff0500728c */ /* 0x000fc8000c762710 */
[----:B------:R-:W-:-:S05]  /*0430*/  UP2UR UR50, UPR, URZ, 0x8 ;  /* 0x00000008ff327883 */ /* 0x000fca0008000000 */
[----:B------:R-:W-:Y:S07]  /*0440*/  BRA.U !UP3, `(.L_x_8) ;  /* 0x000000010b207547 */ /* 0x000fee000b800000 */
[----:B-----5:R-:W-:Y:S01]  /*0450*/  R2UR UR6, R82 ;  /* 0x00000000520672ca */ /* 0x020fe200000e0000 */
[----:B------:R-:W-:Y:S02]  /*0460*/  UISETP.NE.U32.AND UP2, UPT, UR4, URZ, UPT ;  /* 0x000000ff0400728c */ /* 0x000fe4000bf45070 */
[----:B------:R-:W-:Y:S02]  /*0470*/  USEL UR4, URZ, 0xffffffff, UP0 ;  /* 0xffffffffff047887 */ /* 0x000fe40008000000 */
[----:B------:R-:W-:-:S08]  /*0480*/  UISETP.NE.AND.EX UP2, UPT, UR5, URZ, UPT, UP2 ;  /* 0x000000ff0500728c */ /* 0x000fd0000bf45320 */
[----:B------:R-:W-:-:S04]  /*0490*/  UISETP.NE.AND UP1, UPT, UR6, URZ, UPT ;  /* 0x000000ff0600728c */ /* 0x000fc8000bf25270 */
[----:B------:R-:W-:-:S04]  /*04a0*/  @!UP2 USEL UR4, URZ, 0xffffffff, UP1 ;  /* 0xffffffffff04a887 */ /* 0x000fc80008800000 */
[----:B------:R-:W-:-:S04]  /*04b0*/  ULOP3.LUT UR4, UR4, 0x1, URZ, 0xc0, !UPT ;  /* 0x0000000104047892 */ /* 0x000fc8000f8ec0ff */
[----:B------:R-:W-:-:S11]  /*04c0*/  UISETP.NE.U32.AND UP2, UPT, UR4, 0x1, UPT ;  /* 0x000000010400788c */ /* 0x000fd6000bf45070 */
.L_x_8:
[----:B------:R-:W3:Y:S01]  /*04d0*/  SHFL.IDX PT, R2, R154, RZ, 0x1f ;  /* 0x00001fff9a027589 */ /* 0x000ee200000e0000 */
[----:B------:R-:W-:-:S04]  /*04e0*/  UISETP.NE.AND UP1, UPT, UR8, 0x2, UPT ;  /* 0x000000020800788c */ /* 0x000fc8000bf25270 */
[----:B------:R-:W-:Y:S01]  /*04f0*/  USEL UR6, URZ, 0x1, UP1 ;  /* 0x00000001ff067887 */ /* 0x000fe20008800000 */
[----:B---3--:R-:W-:-:S13]  /*0500*/  ISETP.NE.AND P0, PT, R2, RZ, PT ;  /* 0x000000ff0200720c */ /* 0x008fda0003f05270 */
[----:B------:R-:W-:Y:S05]  /*0510*/  @P0 BRA `(.L_x_9) ;  /* 0x0000000000600947 */ /* 0x000fea0003800000 */
[----:B------:R-:W3:Y:S01]  /*0520*/  S2UR UR5, SR_CgaCtaId ;  /* 0x00000000000579c3 */ /* 0x000ee20000008800 */
[----:B------:R-:W-:Y:S01]  /*0530*/  UMOV UR7, 0x400 ;  /* 0x0000040000077882 */ /* 0x000fe20000000000 */
[----:B------:R-:W-:Y:S01]  /*0540*/  UMOV UR4, 0x1 ;  /* 0x0000000100047882 */ /* 0x000fe20000000000 */
[----:B------:R-:W-:Y:S01]  /*0550*/  ELECT P0, URZ, PT ;  /* 0x0000000000ff782f */ /* 0x000fe20003800000 */
[----:B------:R-:W-:-:S04]  /*0560*/  UIADD3 UR10, UPT, UPT, -UR4, 0x100000, URZ ;  /* 0x00100000040a7890 */ /* 0x000fc8000fffe1ff */
[----:B------:R-:W-:Y:S02]  /*0570*/  USHF.L.U32 UR11, UR10, 0xb, URZ ;  /* 0x0000000b0a0b7899 */ /* 0x000fe400080006ff */
[----:B------:R-:W-:Y:S02]  /*0580*/  USHF.L.U32 UR10, UR10, 0x1, URZ ;  /* 0x000000010a0a7899 */ /* 0x000fe400080006ff */
[----:B---3--:R-:W-:Y:S01]  /*0590*/  ULEA UR5, UR5, UR7, 0x18 ;  /* 0x0000000705057291 */ /* 0x008fe2000f8ec0ff */
[----:B------:R-:W3:Y:S11]  /*05a0*/  FENCE.VIEW.ASYNC.S ;  /* 0x00000000000073c6 */ /* 0x000ef60000000000 */
[----:B---3--:R3:W4:Y:S01]  /*05b0*/  SYNCS.EXCH.64 URZ, [UR5], UR10 ;  /* 0x0000000a05ff75b2 */ /* 0x0087220008000100 */
[----:B------:R3:W1:Y:S01]  /*05c0*/  SYNCS.EXCH.64 URZ, [UR5+0x38], UR10 ;  /* 0x0000380a05ff75b2 */ /* 0x0006620008000100 */
        /* <DEDUP_REMOVED lines=11> */
[----:B------:R3:W1:Y:S02]  /*0680*/  SYNCS.EXCH.64 URZ, [UR5+0x68], UR10 ;  /* 0x0000680a05ff75b2 */ /* 0x0006640008000100 */
[----:B---3--:R-:W-:Y:S01]  /*0690*/  NOP ;  /* 0x0000000000007918 */ /* 0x008fe20000000000 */
.L_x_9:
[----:B------:R-:W3:Y:S01]  /*06a0*/  SHFL.IDX PT, R2, R154, RZ, 0x1f ;  /* 0x00001fff9a027589 */ /* 0x000ee200000e0000 */
[----:B------:R-:W-:Y:S01]  /*06b0*/  NOP ;  /* 0x0000000000007918 */ /* 0x000fe20000000000 */
[----:B---3--:R-:W-:-:S13]  /*06c0*/  ISETP.NE.AND P0, PT, R2, 0x1, PT ;  /* 0x000000010200780c */ /* 0x008fda0003f05270 */
[----:B------:R-:W-:Y:S05]  /*06d0*/  @P0 BRA `(.L_x_10) ;  /* 0x0000000000580947 */ /* 0x000fea0003800000 */
[----:B------:R-:W3:Y:S01]  /*06e0*/  S2UR UR7, SR_CgaCtaId ;  /* 0x00000000000779c3 */ /* 0x000ee20000008800 */
[----:B------:R-:W-:Y:S01]  /*06f0*/  UMOV UR9, 0x400 ;  /* 0x0000040000097882 */ /* 0x000fe20000000000 */
[----:B------:R-:W-:Y:S01]  /*0700*/  UMOV UR5, 0x20 ;  /* 0x0000002000057882 */ /* 0x000fe20000000000 */
[----:B------:R-:W-:Y:S01]  /*0710*/  UMOV UR4, 0x80 ;  /* 0x0000008000047882 */ /* 0x000fe20000000000 */
[----:B------:R-:W-:-:S04]  /*0720*/  UIADD3 UR10, UPT, UPT, -UR5, 0x100000, URZ ;  /* 0x00100000050a7890 */ /* 0x000fc8000fffe1ff */
[----:B------:R-:W-:Y:S02]  /*0730*/  USHF.L.U32 UR11, UR10, 0xb, URZ ;  /* 0x0000000b0a0b7899 */ /* 0x000fe400080006ff */
[----:B------:R-:W-:Y:S02]  /*0740*/  USHF.L.U32 UR10, UR10, 0x1, URZ ;  /* 0x000000010a0a7899 */ /* 0x000fe400080006ff */
[----:B------:R-:W-:-:S04]  /*0750*/  UIADD3 UR4, UPT, UPT, -UR4, 0x100000, URZ ;  /* 0x0010000004047890 */ /* 0x000fc8000fffe1ff */
[----:B------:R-:W-:Y:S02]  /*0760*/  USHF.L.U32 UR5, UR4, 0xb, URZ ;  /* 0x0000000b04057899 */ /* 0x000fe400080006ff */
[----:B------:R-:W-:Y:S01]  /*0770*/  USHF.L.U32 UR4, UR4, 0x1, URZ ;  /* 0x0000000104047899 */ /* 0x000fe200080006ff */
[----:B------:R-:W-:Y:S01]  /*0780*/  ELECT P0, URZ, PT ;  /* 0x0000000000ff782f */ /* 0x000fe20003800000 */
[----:B---3--:R-:W-:Y:S01]  /*0790*/  ULEA UR7, UR7, UR9, 0x18 ;  /* 0x0000000907077291 */ /* 0x008fe2000f8ec0ff */
[----:B------:R-:W3:Y:S11]  /*07a0*/  FENCE.VIEW.ASYNC.S ;  /* 0x00000000000073c6 */ /* 0x000ef60000000000 */
[----:B---3--:R3:W1:Y:S01]  /*07b0*/  SYNCS.EXCH.64 URZ, [UR7+0x70], UR10 ;  /* 0x0000700a07ff75b2 */ /* 0x0086620008000100 */
[----:B------:R3:W1:Y:S01]  /*07c0*/  SYNCS.EXCH.64 URZ, [UR7+0x90], UR4 ;  /* 0x0000900407ff75b2 */ /* 0x0006620008000100 */
[----:B------:R3:W1:Y:S01]  /*07d0*/  SYNCS.EXCH.64 URZ, [UR7+0x78], UR10 ;  /* 0x0000780a07ff75b2 */ /* 0x0006620008000100 */
[----:B------:R3:W1:Y:S01]  /*07e0*/  SYNCS.EXCH.64 URZ, [UR7+0x98], UR4 ;  /* 0x0000980407ff75b2 */ /* 0x0006620008000100 */
[----:B------:R3:W1:Y:S01]  /*07f0*/  SYNCS.EXCH.64 URZ, [UR7+0x80], UR10 ;  /* 0x0000800a07ff75b2 */ /* 0x0006620008000100 */
[----:B------:R3:W1:Y:S01]  /*0800*/  SYNCS.EXCH.64 URZ, [UR7+0xa0], UR4 ;  /* 0x0000a00407ff75b2 */ /* 0x0006620008000100 */
[----:B------:R3:W1:Y:S01]  /*0810*/  SYNCS.EXCH.64 URZ, [UR7+0x88], UR10 ;  /* 0x0000880a07ff75b2 */ /* 0x0006620008000100 */
[----:B------:R3:W1:Y:S01]  /*0820*/  SYNCS.EXCH.64 URZ, [UR7+0xa8], UR4 ;  /* 0x0000a80407ff75b2 */ /* 0x0006620008000100 */
[----:B------:R-:W-:Y:S01]  /*0830*/  NOP ;  /* 0x0000000000007918 */ /* 0x000fe20000000000 */
.L_x_10:
[----:B------:R-:W2:Y:S01]  /*0840*/  SHFL.IDX PT, R2, R154, RZ, 0x1f ;  /* 0x00001fff9a027589 */ /* 0x000ea200000e0000 */
[----:B------:R-:W-:Y:S01]  /*0850*/  NOP ;  /* 0x0000000000007918 */ /* 0x000fe20000000000 */
[----:B--2---:R-:W-:-:S13]  /*0860*/  ISETP.NE.AND P0, PT, R2, 0x3, PT ;  /* 0x000000030200780c */ /* 0x004fda0003f05270 */
[----:B------:R-:W-:Y:S05]  /*0870*/  @P0 BRA `(.L_x_11) ;  /* 0x0000000000300947 */ /* 0x000fea0003800000 */
[----:B---3--:R-:W2:Y:S01]  /*0880*/  S2UR UR5, SR_CgaCtaId ;  /* 0x00000000000579c3 */ /* 0x008ea20000008800 */
[----:B------:R-:W-:Y:S01]  /*0890*/  UMOV UR7, 0x400 ;  /* 0x0000040000077882 */ /* 0x000fe20000000000 */
[----:B------:R-:W-:Y:S01]  /*08a0*/  UMOV UR4, 0x20 ;  /* 0x0000002000047882 */ /* 0x000fe20000000000 */
[----:B------:R-:W-:Y:S01]  /*08b0*/  ELECT P0, URZ, PT ;  /* 0x0000000000ff782f */ /* 0x000fe20003800000 */
[----:B------:R-:W-:-:S04]  /*08c0*/  UIADD3 UR10, UPT, UPT, -UR4, 0x100000, URZ ;  /* 0x00100000040a7890 */ /* 0x000fc8000fffe1ff */
[----:B------:R-:W-:Y:S02]  /*08d0*/  USHF.L.U32 UR11, UR10, 0xb, URZ ;  /* 0x0000000b0a0b7899 */ /* 0x000fe400080006ff */
[----:B------:R-:W-:Y:S02]  /*08e0*/  USHF.L.U32 UR10, UR10, 0x1, URZ ;  /* 0x000000010a0a7899 */ /* 0x000fe400080006ff */
[----:B--2---:R-:W-:Y:S01]  /*08f0*/  ULEA UR5, UR5, UR7, 0x18 ;  /* 0x0000000705057291 */ /* 0x004fe2000f8ec0ff */
[----:B------:R-:W2:Y:S11]  /*0900*/  FENCE.VIEW.ASYNC.S ;  /* 0x00000000000073c6 */ /* 0x000eb60000000000 */
[----:B--2---:R2:W3:Y:S01]  /*0910*/  SYNCS.EXCH.64 URZ, [UR5+0xb0], UR10 ;  /* 0x0000b00a05ff75b2 */ /* 0x0044e20008000100 */
[----:B------:R2:W1:Y:S01]  /*0920*/  SYNCS.EXCH.64 URZ, [UR5+0xb8], UR10 ;  /* 0x0000b80a05ff75b2 */ /* 0x0004620008000100 */
[----:B------:R-:W-:Y:S01]  /*0930*/  NOP ;  /* 0x0000000000007918 */ /* 0x000fe20000000000 */
.L_x_11:
[----:B------:R-:W4:Y:S01]  /*0940*/  SHFL.IDX PT, R2, R154, RZ, 0x1f ;  /* 0x00001fff9a027589 */ /* 0x000f2200000e0000 */
[----:B------:R-:W-:Y:S01]  /*0950*/  NOP ;  /* 0x0000000000007918 */ /* 0x000fe20000000000 */
[----:B----4-:R-:W-:-:S13]  /*0960*/  ISETP.NE.AND P0, PT, R2, 0x4, PT ;  /* 0x000000040200780c */ /* 0x010fda0003f05270 */
[----:B------:R-:W-:Y:S05]  /*0970*/  @P0 BRA `(.L_x_12) ;  /* 0x00000000004c0947 */ /* 0x000fea0003800000 */
[----:B--23--:R-:W2:Y:S01]  /*0980*/  S2UR UR5, SR_CgaCtaId ;  /* 0x00000000000579c3 */ /* 0x00cea20000008800 */
[----:B------:R-:W-:Y:S01]  /*0990*/  UMOV UR9, 0x100 ;  /* 0x0000010000097882 */ /* 0x000fe20000000000 */
[----:B------:R-:W-:Y:S01]  /*09a0*/  UMOV UR7, 0x400 ;  /* 0x0000040000077882 */ /* 0x000fe20000000000 */
[----:B------:R-:W-:Y:S01]  /*09b0*/  USEL UR9, UR9, 0xe0, UP2 ;  /* 0x000000e009097887 */ /* 0x000fe20009000000 */
[----:B------:R-:W-:Y:S01]  /*09c0*/  UMOV UR4, 0x1 ;  /* 0x0000000100047882 */ /* 0x000fe20000000000 */
[----:B------:R-:W-:Y:S01]  /*09d0*/  ELECT P0, URZ, PT ;  /* 0x0000000000ff782f */ /* 0x000fe20003800000 */
[----:B------:R-:W-:-:S04]  /*09e0*/  UIADD3 UR10, UPT, UPT, -UR4, 0x100000, URZ ;  /* 0x00100000040a7890 */ /* 0x000fc8000fffe1ff */
[----:B------:R-:W-:Y:S02]  /*09f0*/  USHF.L.U32 UR11, UR10, 0xb, URZ ;  /* 0x0000000b0a0b7899 */ /* 0x000fe400080006ff */
[----:B------:R-:W-:Y:S02]  /*0a00*/  USHF.L.U32 UR10, UR10, 0x1, URZ ;  /* 0x000000010a0a7899 */ /* 0x000fe400080006ff */
[----:B------:R-:W-:-:S04]  /*0a10*/  UIADD3 UR12, UPT, UPT, -UR9, 0x100000, URZ ;  /* 0x00100000090c7890 */ /* 0x000fc8000fffe1ff */
[----:B------:R-:W-:Y:S02]  /*0a20*/  USHF.L.U32 UR13, UR12, 0xb, URZ ;  /* 0x0000000b0c0d7899 */ /* 0x000fe400080006ff */
[----:B------:R-:W-:Y:S02]  /*0a30*/  USHF.L.U32 UR12, UR12, 0x1, URZ ;  /* 0x000000010c0c7899 */ /* 0x000fe400080006ff */
[----:B--2---:R-:W-:Y:S01]  /*0a40*/  ULEA UR5, UR5, UR7, 0x18 ;  /* 0x0000000705057291 */ /* 0x004fe2000f8ec0ff */
[----:B------:R-:W2:Y:S11]  /*0a50*/  FENCE.VIEW.ASYNC.S ;  /* 0x00000000000073c6 */ /* 0x000eb60000000000 */
[----:B--2---:R4:W2:Y:S01]  /*0a60*/  SYNCS.EXCH.64 URZ, [UR5+0xc0], UR10 ;  /* 0x0000c00a05ff75b2 */ /* 0x0048a20008000100 */
[----:B------:R4:W3:Y:S01]  /*0a70*/  SYNCS.EXCH.64 URZ, [UR5+0xd0], UR12 ;  /* 0x0000d00c05ff75b2 */ /* 0x0008e20008000100 */
[----:B------:R4:W1:Y:S01]  /*0a80*/  SYNCS.EXCH.64 URZ, [UR5+0xc8], UR10 ;  /* 0x0000c80a05ff75b2 */ /* 0x0008620008000100 */
[----:B------:R4:W1:Y:S02]  /*0a90*/  SYNCS.EXCH.64 URZ, [UR5+0xd8], UR12 ;  /* 0x0000d80c05ff75b2 */ /* 0x0008640008000100 */
[----:B----4-:R-:W-:Y:S01]  /*0aa0*/  NOP ;  /* 0x0000000000007918 */ /* 0x010fe20000000000 */
.L_x_12:
[----:B------:R-:W4:Y:S01]  /*0ab0*/  SHFL.IDX PT, R2, R154, RZ, 0x1f ;  /* 0x00001fff9a027589 */ /* 0x000f2200000e0000 */
[----:B------:R-:W-:Y:S01]  /*0ac0*/  NOP ;  /* 0x0000000000007918 */ /* 0x000fe20000000000 */
[----:B----4-:R-:W-:-:S13]  /*0ad0*/  ISETP.NE.AND P0, PT, R2, 0x5, PT ;  /* 0x000000050200780c */ /* 0x010fda0003f05270 */
[----:B------:R-:W-:Y:S05]  /*0ae0*/  @P0 BRA `(.L_x_13) ;  /* 0x0000000000480947 */ /* 0x000fea0003800000 */
[----:B---3--:R-:W3:Y:S01]  /*0af0*/  S2UR UR7, SR_CgaCtaId ;  /* 0x00000000000779c3 */ /* 0x008ee20000008800 */
[----:B------:R-:W-:Y:S01]  /*0b00*/  UMOV UR9, 0x400 ;  /* 0x0000040000097882 */ /* 0x000fe20000000000 */
[----:B--2---:R-:W-:Y:S01]  /*0b10*/  UMOV UR5, 0x1 ;  /* 0x0000000100057882 */ /* 0x004fe20000000000 */
        /* <DEDUP_REMOVED lines=9> */
[----:B------:R-:W2:Y:S11]  /*0bb0*/  FENCE.VIEW.ASYNC.S ;  /* 0x00000000000073c6 */ /* 0x000eb60000000000 */
[----:B--2---:R4:W2:Y:S01]  /*0bc0*/  SYNCS.EXCH.64 URZ, [UR7+0xe0], UR10 ;  /* 0x0000e00a07ff75b2 */ /* 0x0048a20008000100 */
[----:B------:R4:W3:Y:S01]  /*0bd0*/  SYNCS.EXCH.64 URZ, [UR7+0xf0], UR4 ;  /* 0x0000f00407ff75b2 */ /* 0x0008e20008000100 */
[----:B------:R4:W1:Y:S01]  /*0be0*/  SYNCS.EXCH.64 URZ, [UR7+0xe8], UR10 ;  /* 0x0000e80a07ff75b2 */ /* 0x0008620008000100 */
[----:B------:R4:W1:Y:S02]  /*0bf0*/  SYNCS.EXCH.64 URZ, [UR7+0xf8], UR4 ;  /* 0x0000f80407ff75b2 */ /* 0x0008640008000100 */
[----:B----4-:R-:W-:Y:S01]  /*0c00*/  NOP ;  /* 0x0000000000007918 */ /* 0x010fe20000000000 */
.L_x_13:
[----:B------:R-:W4:Y:S01]  /*0c10*/  SHFL.IDX PT, R2, R154, RZ, 0x1f ;  /* 0x00001fff9a027589 */ /* 0x000f2200000e0000 */
[----:B------:R-:W-:Y:S01]  /*0c20*/  NOP ;  /* 0x0000000000007918 */ /* 0x000fe20000000000 */
[----:B----4-:R-:W-:-:S13]  /*0c30*/  ISETP.NE.AND P0, PT, R2, 0x3, PT ;  /* 0x000000030200780c */ /* 0x010fda0003f05270 */
[----:B------:R-:W-:Y:S05]  /*0c40*/  @P0 BRA `(.L_x_14) ;  /* 0x0000000000380947 */ /* 0x000fea0003800000 */
[----:B--23--:R-:W2:Y:S01]  /*0c50*/  S2UR UR5, SR_CgaCtaId ;  /* 0x00000000000579c3 */ /* 0x00cea20000008800 */
        /* <DEDUP_REMOVED lines=13> */
.L_x_14:
[----:B--23--:R-:W2:Y:S01]  /*0d30*/  S2UR UR5, SR_CTAID.X ;  /* 0x00000000000579c3 */ /* 0x00cea20000002500 */
[----:B------:R-:W-:-:S05]  /*0d40*/  CS2R.32 R152, SR_CgaSize ;  /* 0x0000000000987805 */ /* 0x000fca0000008a00 */
[----:B------:R-:W-:-:S05]  /*0d50*/  IMAD R152, R152, -0xa0, RZ ;  /* 0xffffff6098987824 */ /* 0x000fca00078e02ff */
[----:B------:R-:W-:-:S14]  /*0d60*/  R2UR UR9, R152 ;  /* 0x00000000980972ca */ /* 0x000fdc00000e0000 */
[----:B------:R-:W3:Y:S01]  /*0d70*/  LDCU UR9, c[0x0][UR9+0x2b0] ;  /* 0x00005600090977ac */ /* 0x000ee20008000800 */
[----:B------:R-:W-:Y:S01]  /*0d80*/  NOP ;  /* 0x0000000000007918 */ /* 0x000fe20000000000 */
[----:B------:R-:W-:-:S05]  /*0d90*/  CS2R.32 R152, SR_CgaSize ;  /* 0x0000000000987805 */ /* 0x000fca0000008a00 */
[----:B------:R-:W-:-:S05]  /*0da0*/  IMAD R152, R152, -0xa0, RZ ;  /* 0xffffff6098987824 */ /* 0x000fca00078e02ff */
[----:B------:R-:W-:-:S14]  /*0db0*/  R2UR UR7, R152 ;  /* 0x00000000980772ca */ /* 0x000fdc00000e0000 */
[----:B------:R-:W4:Y:S01]  /*0dc0*/  LDCU UR7, c[0x0][UR7+0x2b4] ;  /* 0x00005680070777ac */ /* 0x000f220008000800 */
[----:B------:R-:W1:Y:S08]  /*0dd0*/  S2UR UR4, SR_CTAID.Y ;  /* 0x00000000000479c3 */ /* 0x000e700000002600 */
[----:B------:R-:W4:Y:S01]  /*0de0*/  LDC R9, c[0x0][0xb24] ;  /* 0x0002c900ff097b82 */ /* 0x000f220000000800 */
[----:B--2---:R-:W-:-:S02]  /*0df0*/  I2FP.F32.U32 R4, UR5 ;  /* 0x0000000500047c45 */ /* 0x004fc40008201000 */
[----:B------:R-:W-:-:S05]  /*0e00*/  CS2R.32 R5, SR_CgaSize ;  /* 0x0000000000057805 */ /* 0x000fca0000008a00 */
[----:B------:R-:W-:-:S06]  /*0e10*/  IMAD R5, R5, -0xa0, RZ ;  /* 0xffffff6005057824 */ /* 0x000fcc00078e02ff */
[----:B------:R-:W2:Y:S01]  /*0e20*/  LDC R5, c[0x0][R5+0x2a0] ;  /* 0x0000a80005057b82 */ /* 0x000ea20000000800 */
[----:B------:R-:W-:Y:S01]  /*0e30*/  MOV R21, UR5 ;  /* 0x0000000500157c02 */ /* 0x000fe20008000f00 */
[----:B---3--:R-:W-:Y:S01]  /*0e40*/  FMUL R4, R4, UR9 ;  /* 0x0000000904047c20 */ /* 0x008fe20008400000 */
[----:B-1----:R-:W-:Y:S02]  /*0e50*/  I2FP.F32.U32 R2, UR4 ;  /* 0x0000000400027c45 */ /* 0x002fe40008201000 */
[----:B------:R-:W-:-:S05]  /*0e60*/  CS2R.32 R3, SR_CgaSize ;  /* 0x0000000000037805 */ /* 0x000fca0000008a00 */
[----:B------:R-:W-:-:S06]  /*0e70*/  IMAD R3, R3, -0xa0, RZ ;  /* 0xffffff6003037824 */ /* 0x000fcc00078e02ff */
[----:B------:R-:W1:Y:S01]  /*0e80*/  LDC R3, c[0x0][R3+0x2a4] ;  /* 0x0000a90003037b82 */ /* 0x000e620000000800 */
[----:B------:R-:W3:Y:S01]  /*0e90*/  F2I.U32.TRUNC.NTZ R152, R4 ;  /* 0x0000000400987305 */ /* 0x000ee2000020f000 */
[----:B------:R-:W-:Y:S01]  /*0ea0*/  MOV R20, UR4 ;  /* 0x0000000400147c02 */ /* 0x000fe20008000f00 */
[----:B----4-:R-:W-:-:S05]  /*0eb0*/  FMUL R2, R2, UR7 ;  /* 0x0000000702027c20 */ /* 0x010fca0008400000 */
[----:B------:R-:W-:Y:S01]  /*0ec0*/  BAR.SYNC.DEFER_BLOCKING 0x0 ;  /* 0x0000000000007b1d */ /* 0x000fe20000010000 */
[----:B------:R-:W-:-:S05]  /*0ed0*/  ISETP.GE.AND P0, PT, R9, 0x1, PT ;  /* 0x000000010900780c */ /* 0x000fca0003f06270 */
[----:B------:R-:W4:Y:S02]  /*0ee0*/  F2I.U32.TRUNC.NTZ R150, R2 ;  /* 0x0000000200967305 */ /* 0x000f24000020f000 */
[----:B------:R-:W1:Y:S01]  /*0ef0*/  S2UR UR36, SR_CTAID.Z ;  /* 0x00000000002479c3 */ /* 0x000e620000002700 */
[----:B---3--:R-:W-:-:S05]  /*0f00*/  IADD3 R152, PT, PT, -R152, RZ, RZ ;  /* 0x000000ff98987210 */ /* 0x008fca0007ffe1ff */
[----:B--2---:R-:W-:Y:S01]  /*0f10*/  IMAD R152, R5, R152, UR5 ;  /* 0x0000000505987e24 */ /* 0x004fe2000f8e0298 */
[----:B----4-:R-:W-:-:S05]  /*0f20*/  IADD3 R150, PT, PT, -R150, RZ, RZ ;  /* 0x000000ff96967210 */ /* 0x010fca0007ffe1ff */
[----:B-1----:R-:W-:Y:S01]  /*0f30*/  IMAD R150, R3, R150, UR4 ;  /* 0x0000000403967e24 */ /* 0x002fe2000f8e0296 */
[----:B------:R-:W-:Y:S06]  /*0f40*/  @!P0 BRA `(.L_x_15) ;  /* 0x0000000000b88947 */ /* 0x000fec0003800000 */
[----:B------:R-:W1:Y:S01]  /*0f50*/  LDC.64 R4, c[0x0][0xb18] ;  /* 0x0002c600ff047b82 */ /* 0x000e620000000a00 */
[----:B------:R-:W-:-:S07]  /*0f60*/  ISETP.NE.AND P0, PT, R9, 0x1, PT ;  /* 0x000000010900780c */ /* 0x000fce0003f05270 */
[----:B------:R-:W2:Y:S08]  /*0f70*/  LDC R10, c[0x0][0xb0c] ;  /* 0x0002c300ff0a7b82 */ /* 0x000eb00000000800 */
[----:B------:R-:W3:Y:S08]  /*0f80*/  LDC R11, c[0x0][0x370] ;  /* 0x0000dc00ff0b7b82 */ /* 0x000ef00000000800 */
[----:B------:R-:W4:Y:S01]  /*0f90*/  LDC R12, c[0x0][0x374] ;  /* 0x0000dd00ff0c7b82 */ /* 0x000f220000000800 */
[----:B-1----:R-:W-:-:S07]  /*0fa0*/  ISETP.NE.AND P1, PT, R4, 0x1, PT ;  /* 0x000000010400780c */ /* 0x002fce0003f25270 */
[----:B------:R-:W3:Y:S01]  /*0fb0*/  LDC.64 R6, c[0x0][0xb10] ;  /* 0x0002c400ff067b82 */ /* 0x000ee20000000a00 */
[----:B--2---:R-:W-:-:S07]  /*0fc0*/  ISETP.NE.AND P2, PT, R10, 0x1, PT ;  /* 0x000000010a00780c */ /* 0x004fce0003f45270 */
[----:B------:R-:W1:Y:S08]  /*0fd0*/  LDC R8, c[0x0][0xb20] ;  /* 0x0002c800ff087b82 */ /* 0x000e700000000800 */
[----:B------:R-:W2:Y:S01]  /*0fe0*/  LDC.64 R2, c[0x0][0xb28] ;  /* 0x0002ca00ff027b82 */ /* 0x000ea20000000a00 */
[----:B----4-:R-:W-:-:S04]  /*0ff0*/  IMAD.HI.U32 R13, R12, R5, RZ ;  /* 0x000000050c0d7227 */ /* 0x010fc800078e00ff */
[----:B------:R-:W-:-:S04]  /*1000*/  IMAD.HI.U32 R5, R20, R5, RZ ;  /* 0x0000000514057227 */ /* 0x000fc800078e00ff */
[----:B---3--:R-:W-:-:S04]  /*1010*/  IMAD.HI.U32 R14, R11, R6, RZ ;  /* 0x000000060b0e7227 */ /* 0x008fc800078e00ff */
[C---:B------:R-:W-:Y:S01]  /*1020*/  IMAD.HI.U32 R16, R21.reuse, R6, RZ ;  /* 0x0000000615107227 */ /* 0x040fe200078e00ff */
[-C--:B------:R-:W-:Y:S02]  /*1030*/  @P2 SHF.R.U32.HI R11, RZ, R7.reuse, R14 ;  /* 0x00000007ff0b2219 */ /* 0x080fe4000001160e */
[-C--:B-1----:R-:W-:Y:S02]  /*1040*/  @P1 SHF.R.U32.HI R12, RZ, R8.reuse, R13 ;  /* 0x00000008ff0c1219 */ /* 0x082fe4000001160d */
[----:B------:R-:W-:Y:S02]  /*1050*/  SHF.R.U32.HI R5, RZ, R8, R5 ;  /* 0x00000008ff057219 */ /* 0x000fe40000011605 */
[----:B------:R-:W-:Y:S02]  /*1060*/  SHF.R.U32.HI R16, RZ, R7, R16 ;  /* 0x00000007ff107219 */ /* 0x000fe40000011610 */
[----:B------:R-:W-:Y:S01]  /*1070*/  SEL R5, R20, R5, !P1 ;  /* 0x0000000514057207 */ /* 0x000fe20004800000 */
[----:B--2---:R-:W-:Y:S01]  /*1080*/  IMAD.HI.U32 R14, R12, R2, RZ ;  /* 0x000000020c0e7227 */ /* 0x004fe200078e00ff */
[----:B------:R-:W-:-:S02]  /*1090*/  SEL R7, R21, R16, !P2 ;  /* 0x0000001015077207 */ /* 0x000fc40005000000 */
[----:B------:R-:W-:Y:S01]  /*10a0*/  IADD3 R13, PT, PT, -R5, RZ, RZ ;  /* 0x000000ff050d7210 */ /* 0x000fe20007ffe1ff */
[----:B------:R-:W-:Y:S01]  /*10b0*/  IMAD.HI.U32 R6, R11, R2, RZ ;  /* 0x000000020b067227 */ /* 0x000fe200078e00ff */
[----:B------:R-:W-:-:S03]  /*10c0*/  @P0 SHF.R.U32.HI R12, RZ, R3, R14 ;  /* 0x00000003ff0c0219 */ /* 0x000fc6000001160e */
[----:B------:R-:W-:Y:S01]  /*10d0*/  IMAD R13, R4, R13, R20 ;  /* 0x0000000d040d7224 */ /* 0x000fe200078e0214 */
[----:B------:R-:W-:Y:S01]  /*10e0*/  @P0 SHF.R.U32.HI R11, RZ, R3, R6 ;  /* 0x00000003ff0b0219 */ /* 0x000fe20000011606 */
[----:B------:R-:W-:-:S04]  /*10f0*/  IMAD R12, R12, R9, RZ ;  /* 0x000000090c0c7224 */ /* 0x000fc800078e02ff */
[----:B------:R-:W-:Y:S01]  /*1100*/  IMAD R6, R11, R9, RZ ;  /* 0x000000090b067224 */ /* 0x000fe200078e02ff */
[----:B------:R-:W-:-:S04]  /*1110*/  ISETP.GE.AND P1, PT, R5, R12, PT ;  /* 0x0000000c0500720c */ /* 0x000fc80003f26270 */
[----:B------:R-:W-:Y:S01]  /*1120*/  ISETP.GE.OR P1, PT, R7, R6, P1 ;  /* 0x000000060700720c */ /* 0x000fe20000f26670 */
[----:B------:R-:W-:-:S05]  /*1130*/  IMAD.HI.U32 R6, R5, R2, RZ ;  /* 0x0000000205067227 */ /* 0x000fca00078e00ff */
[----:B------:R-:W-:-:S04]  /*1140*/  SHF.R.U32.HI R6, RZ, R3, R6 ;  /* 0x00000003ff067219 */ /* 0x000fc80000011606 */
[----:B------:R-:W-:-:S03]  /*1150*/  SEL R6, R5, R6, !P0 ;  /* 0x0000000605067207 */ /* 0x000fc60004000000 */
[----:B------:R-:W-:Y:S01]  /*1160*/  @!P1 IMAD.HI.U32 R8, R7, R2, RZ ;  /* 0x0000000207089227 */ /* 0x000fe200078e00ff */
[----:B------:R-:W-:-:S04]  /*1170*/  IADD3 R2, PT, PT, -R6, RZ, RZ ;  /* 0x000000ff06027210 */ /* 0x000fc80007ffe1ff */
[----:B------:R-:W-:Y:S01]  /*1180*/  @!P1 SHF.R.U32.HI R8, RZ, R3, R8 ;  /* 0x00000003ff089219 */ /* 0x000fe20000011608 */
[----:B------:R-:W-:-:S03]  /*1190*/  IMAD R2, R9, R2, R5 ;  /* 0x0000000209027224 */ /* 0x000fc600078e0205 */
[----:B------:R-:W-:-:S05]  /*11a0*/  @!P1 SEL R3, R7, R8, !P0 ;  /* 0x0000000807039207 */ /* 0x000fca0004000000 */
[--C-:B------:R-:W-:Y:S02]  /*11b0*/  @!P1 IMAD.IADD R6, R6, 0x1, -R3.reuse ;  /* 0x0000000106069824 */ /* 0x100fe400078e0a03 */
[----:B------:R-:W-:Y:S01]  /*11c0*/  @!P1 IMAD R3, R2, R11, R3 ;  /* 0x0000000b02039224 */ /* 0x000fe200078e0203 */
[----:B------:R-:W-:Y:S01]  /*11d0*/  IADD3 R2, PT, PT, -R7, RZ, RZ ;  /* 0x000000ff07027210 */ /* 0x000fe20007ffe1ff */
[----:B------:R-:W-:Y:S02]  /*11e0*/  @!P1 IMAD R5, R6, R9, R7 ;  /* 0x0000000906059224 */ /* 0x000fe400078e0207 */
[----:B------:R-:W-:Y:S02]  /*11f0*/  @!P1 IMAD.MOV.U32 R7, RZ, RZ, R3 ;  /* 0x000000ffff079224 */ /* 0x000fe400078e0003 */
[----:B------:R-:W-:Y:S02]  /*1200*/  IMAD R2, R10, R2, R21 ;  /* 0x000000020a027224 */ /* 0x000fe400078e0215 */
[----:B------:R-:W-:-:S02]  /*1210*/  IMAD R20, R5, R4, R13 ;  /* 0x0000000405147224 */ /* 0x000fc400078e020d */
[----:B------:R-:W-:Y:S02]  /*1220*/  IMAD R21, R7, R10, R2 ;  /* 0x0000000a07157224 */ /* 0x000fe400078e0202 */
.L_x_15:
[----:B------:R-:W1:Y:S01]  /*1230*/  LDCU UR4, c[0x0][0xb30] ;  /* 0x00016600ff0477ac */ /* 0x000e620008000800 */
[----:B------:R-:W2:Y:S08]  /*1240*/  S2UR UR37, SR_CgaCtaId ;  /* 0x00000000002579c3 */ /* 0x000eb00000008800 */
[----:B------:R-:W3:Y:S01]  /*1250*/  LDC R72, c[0x0][0xb24] ;  /* 0x0002c900ff487b82 */ /* 0x000ee20000000800 */
[----:B-1----:R-:W-:-:S09]  /*1260*/  UISETP.NE.AND UP1, UPT, UR4, 0x1, UPT ;  /* 0x000000010400788c */ /* 0x002fd2000bf25270 */
[----:B--2---:R-:W-:Y:S05]  /*1270*/  BRA.U UP1, `(.L_x_16) ;  /* 0x0000000101407547 */ /* 0x004fea000b800000 */
[----:B------:R-:W1:Y:S08]  /*1280*/  LDC.64 R4, c[0x0][0xb10] ;  /* 0x0002c400ff047b82 */ /* 0x000e700000000a00 */
[----:B------:R-:W2:Y:S08]  /*1290*/  LDC.64 R2, c[0x0][0xb18] ;  /* 0x0002c600ff027b82 */ /* 0x000eb00000000a00 */
[----:B------:R-:W4:Y:S08]  /*12a0*/  LDC R6, c[0x0][0xb20] ;  /* 0x0002c800ff067b82 */ /* 0x000f300000000800 */
[----:B------:R-:W3:Y:S01]  /*12b0*/  LDC R8, c[0x0][0xb0c] ;  /* 0x0002c300ff087b82 */ /* 0x000ee20000000800 */
[----:B-1----:R-:W-:-:S05]  /*12c0*/  IMAD.HI.U32 R4, R21, R4, RZ ;  /* 0x0000000415047227 */ /* 0x002fca00078e00ff */
[----:B------:R-:W-:Y:S01]  /*12d0*/  SHF.R.U32.HI R4, RZ, R5, R4 ;  /* 0x00000005ff047219 */ /* 0x000fe20000011604 */
[----:B--2---:R-:W-:Y:S01]  /*12e0*/  IMAD.HI.U32 R3, R20, R3, RZ ;  /* 0x0000000314037227 */ /* 0x004fe200078e00ff */
[----:B------:R-:W-:-:S04]  /*12f0*/  ISETP.NE.AND P0, PT, R2, 0x1, PT ;  /* 0x000000010200780c */ /* 0x000fc80003f05270 */
[----:B----4-:R-:W-:-:S04]  /*1300*/  SHF.R.U32.HI R3, RZ, R6, R3 ;  /* 0x00000006ff037219 */ /* 0x010fc80000011603 */
[----:B------:R-:W-:Y:S02]  /*1310*/  SEL R3, R20, R3, !P0 ;  /* 0x0000000314037207 */ /* 0x000fe40004000000 */
[----:B---3--:R-:W-:-:S04]  /*1320*/  ISETP.NE.AND P1, PT, R8, 0x1, PT ;  /* 0x000000010800780c */ /* 0x008fc80003f25270 */
[----:B------:R-:W-:-:S05]  /*1330*/  SEL R4, R21, R4, !P1 ;  /* 0x0000000415047207 */ /* 0x000fca0004800000 */
[----:B------:R-:W-:Y:S02]  /*1340*/  IMAD.IADD R5, R3, 0x1, -R4 ;  /* 0x0000000103057824 */ /* 0x000fe400078e0a04 */
[----:B------:R-:W-:Y:S02]  /*1350*/  IMAD.IADD R3, R4, 0x1, -R3 ;  /* 0x0000000104037824 */ /* 0x000fe400078e0a03 */
[----:B------:R-:W-:Y:S02]  /*1360*/  IMAD R21, R5, R8, R21 ;  /* 0x0000000805157224 */ /* 0x000fe400078e0215 */
[----:B------:R-:W-:-:S07]  /*1370*/  IMAD R20, R3, R2, R20 ;  /* 0x0000000203147224 */ /* 0x000fce00078e0214 */
.L_x_16:
[----:B------:R-:W-:Y:S01]  /*1380*/  BAR.SYNC.DEFER_BLOCKING 0x0 ;  /* 0x0000000000007b1d */ /* 0x000fe20000010000 */
[----:B------:R-:W-:Y:S01]  /*1390*/  UISETP.NE.AND UP1, UPT, UR8, 0x2, UPT ;  /* 0x000000020800788c */ /* 0x000fe2000bf25270 */
[----:B------:R-:W-:Y:S02]  /*13a0*/  ISETP.NE.OR P5, PT, R0, 0x2, !P5 ;  /* 0x000000020000780c */ /* 0x000fe40006fa5670 */
[----:B------:R-:W-:-:S06]  /*13b0*/  LOP3.LUT R2, R167, 0x1f, RZ, 0xc0, !PT ;  /* 0x0000001fa7027812 */ /* 0x000fcc00078ec0ff */
[----:B------:R-:W-:Y:S05]  /*13c0*/  BRA.U UP1, `(.L_x_17) ;  /* 0x0000001101cc7547 */ /* 0x000fea000b800000 */
[----:B------:R-:W1:Y:S01]  /*13d0*/  LDCU UR13, c[0x0][0x38c] ;  /* 0x00007180ff0d77ac */ /* 0x000e620008000800 */
[----:B------:R-:W2:Y:S01]  /*13e0*/  LDC R9, c[0x0][0x370] ;  /* 0x0000dc00ff097b82 */ /* 0x000ea20000000800 */
[----:B------:R-:W-:Y:S01]  /*13f0*/  PLOP3.LUT P1, PT, PT, PT, UP2, 0x80, 0x8 ;  /* 0x000000000008781c */ /* 0x000fe20003f2f028 */
[----:B------:R-:W-:Y:S01]  /*1400*/  HFMA2 R12, -RZ, RZ, 0, 0 ;  /* 0x00000000ff0c7431 */ /* 0x000fe200000001ff */
[----:B------:R-:W-:Y:S01]  /*1410*/  ISETP.EQ.OR P4, PT, R2, RZ, P5 ;  /* 0x000000ff0200720c */ /* 0x000fe20002f82670 */
[----:B------:R-:W-:Y:S01]  /*1420*/  IMAD.MOV.U32 R15, RZ, RZ, 0x1 ;  /* 0x00000001ff0f7424 */ /* 0x000fe200078e00ff */
[----:B------:R-:W-:Y:S01]  /*1430*/  PLOP3.LUT P1, PT, P1, PT, PT, 0x8, 0x80 ;  /* 0x000000000080781c */ /* 0x000fe20000f2e170 */
[----:B------:R-:W-:Y:S01]  /*1440*/  IMAD.MOV.U32 R14, RZ, RZ, RZ ;  /* 0x000000ffff0e7224 */ /* 0x000fe200078e00ff */
[----:B------:R-:W-:Y:S01]  /*1450*/  MOV R8, 0x1 ;  /* 0x0000000100087802 */ /* 0x000fe20000000f00 */
[----:B------:R-:W4:Y:S01]  /*1460*/  LDC R0, c[0x0][0x374] ;  /* 0x0000dd00ff007b82 */ /* 0x000f220000000800 */
[----:B------:R-:W-:Y:S01]  /*1470*/  IMAD.MOV.U32 R10, RZ, RZ, RZ ;  /* 0x000000ffff0a7224 */ /* 0x000fe200078e00ff */
[----:B------:R-:W2:Y:S01]  /*1480*/  LDCU.64 UR22, c[0x0][0x348] ;  /* 0x00006900ff1677ac */ /* 0x000ea20008000a00 */
[----:B------:R-:W-:Y:S01]  /*1490*/  UMOV UR6, URZ ;  /* 0x000000ff00067c82 */ /* 0x000fe20008000000 */
[----:B-1----:R-:W-:-:S04]  /*14a0*/  UIADD3 UR5, UPT, UPT, UR13, 0x3f, URZ ;  /* 0x0000003f0d057890 */ /* 0x002fc8000fffe0ff */
[----:B------:R-:W-:-:S04]  /*14b0*/  USHF.R.S32.HI UR4, URZ, 0x1f, UR5 ;  /* 0x0000001fff047899 */ /* 0x000fc80008011405 */
[----:B------:R-:W-:-:S04]  /*14c0*/  ULEA.HI UR4, UR4, UR5, URZ, 0x6 ;  /* 0x0000000504047291 */ /* 0x000fc8000f8f30ff */
[----:B------:R-:W-:Y:S02]  /*14d0*/  USHF.R.S32.HI UR15, URZ, 0x6, UR4 ;  /* 0x00000006ff0f7899 */ /* 0x000fe40008011404 */
[----:B------:R-:W-:Y:S02]  /*14e0*/  UIADD3 UR4, UPT, UPT, UR13, -0x1, URZ ;  /* 0xffffffff0d047890 */ /* 0x000fe4000fffe0ff */
[----:B------:R-:W-:Y:S02]  /*14f0*/  UISETP.LT.U32.AND UP0, UPT, UR15, 0x7, UPT ;  /* 0x000000070f00788c */ /* 0x000fe4000bf01070 */
[----:B------:R-:W-:Y:S02]  /*1500*/  UISETP.GE.U32.AND UP1, UPT, UR4, -0x7f, UPT ;  /* 0xffffff810400788c */ /* 0x000fe4000bf26070 */
[----:B------:R-:W-:Y:S02]  /*1510*/  USEL UR14, UR15, 0x7, UP0 ;  /* 0x000000070f0e7887 */ /* 0x000fe40008000000 */
[----:B------:R-:W-:-:S02]  /*1520*/  UIADD3 UR13, UPT, UPT, UR13, 0x7e, URZ ;  /* 0x0000007e0d0d7890 */ /* 0x000fc4000fffe0ff */
[----:B------:R-:W-:Y:S02]  /*1530*/  UIADD3 UR5, UPT, UPT, UR14, -0x1, URZ ;  /* 0xffffffff0e057890 */ /* 0x000fe4000fffe0ff */
[----:B------:R-:W-:-:S03]  /*1540*/  UIADD3 UR7, UPT, UPT, UR15, -UR14, URZ ;  /* 0x8000000e0f077290 */ /* 0x000fc6000fffe0ff */
[----:B------:R-:W-:-:S04]  /*1550*/  @UP1 UIADD3 UR5, UPT, UPT, UR14, URZ, URZ ;  /* 0x000000ff0e051290 */ /* 0x000fc8000fffe0ff */
[----:B--2---:R-:W-:-:S12]  /*1560*/  UIADD3 UR5, UPT, UPT, UR5, 0x1, URZ ;  /* 0x0000000105057890 */ /* 0x004fd8000fffe0ff */
.L_x_35:
[----:B------:R-:W-:Y:S01]  /*1570*/  UISETP.NE.AND UP0, UPT, UR37, URZ, UPT ;  /* 0x000000ff2500728c */ /* 0x000fe2000bf05270 */
[----:B------:R-:W1:Y:S08]  /*1580*/  S2UR UR37, SR_CgaCtaId ;  /* 0x00000000002579c3 */ /* 0x000e700000008800 */
[----:B------:R-:W-:Y:S05]  /*1590*/  BRA.U UP0, `(.L_x_18) ;  /* 0x0000000100347547 */ /* 0x000fea000b800000 */
[----:B------:R-:W2:Y:S01]  /*15a0*/  S2R R2, SR_CgaCtaId ;  /* 0x0000000000027919 */ /* 0x000ea20000008800 */
[----:B------:R-:W-:-:S04]  /*15b0*/  MOV R3, 0x400 ;  /* 0x0000040000037802 */ /* 0x000fc80000000f00 */
[----:B--2---:R-:W-:Y:S02]  /*15c0*/  LEA R3, R2, R3, 0x18 ;  /* 0x0000000302037211 */ /* 0x004fe400078ec0ff */
[----:B------:R-:W-:-:S03]  /*15d0*/  SHF.L.U32 R2, R8, 0x1f, RZ ;  /* 0x0000001f08027819 */ /* 0x000fc600000006ff */
[----:B------:R-:W-:-:S04]  /*15e0*/  IMAD R3, R10, 0x8, R3 ;  /* 0x000000080a037824 */ /* 0x000fc800078e0203 */
[----:B------:R-:W2:Y:S02]  /*15f0*/  SYNCS.PHASECHK.TRANS64.TRYWAIT P0, [R3+URZ+0x110], R2 ;  /* 0x00011002030075a7 */ /* 0x000ea400080011ff */
[----:B--2---:R-:W-:Y:S05]  /*1600*/  @!P0 BRA `(.L_x_19) ;  /* 0x0000009800f08947 */ /* 0x004fea0003800000 */
.L_x_126:
[----:B------:R-:W-:Y:S01]  /*1610*/  VIADD R10, R10, 0x1 ;  /* 0x000000010a0a7836 */ /* 0x000fe20000000000 */
[----:B------:R2:W-:Y:S04]  /*1620*/  SYNCS.ARRIVE.TRANS64.A1T0 RZ, [R3+URZ+0x100], RZ ;  /* 0x000100ff03ff79a7 */ /* 0x0005e800081000ff */
[----:B------:R-:W-:-:S04]  /*1630*/  ISETP.NE.AND P0, PT, R10, 0x2, PT ;  /* 0x000000020a00780c */ /* 0x000fc80003f05270 */
[----:B------:R-:W-:Y:S02]  /*1640*/  SEL R10, R10, RZ, P0 ;  /* 0x000000ff0a0a7207 */ /* 0x000fe40000000000 */
[----:B--2---:R-:W-:-:S04]  /*1650*/  SEL R3, RZ, 0x1, P0 ;  /* 0x00000001ff037807 */ /* 0x004fc80000000000 */
[----:B------:R-:W-:-:S07]  /*1660*/  LOP3.LUT R8, R8, R3, RZ, 0x3c, !PT ;  /* 0x0000000308087212 */ /* 0x000fce00078e3cff */
.L_x_18:
[----:B------:R-:W-:Y:S01]  /*1670*/  UMOV UR4, 0x400 ;  /* 0x0000040000047882 */ /* 0x000fe20000000000 */
[----:B------:R-:W-:Y:S01]  /*1680*/  SHF.L.U32 R2, R15, 0x1f, RZ ;  /* 0x0000001f0f027819 */ /* 0x000fe200000006ff */
[----:B-1----:R-:W-:Y:S01]  /*1690*/  ULEA UR4, UR37, UR4, 0x18 ;  /* 0x0000000425047291 */ /* 0x002fe2000f8ec0ff */
[----:B------:R-:W-:Y:S01]  /*16a0*/  R2UR UR34, R21 ;  /* 0x00000000152272ca */ /* 0x000fe200000e0000 */
[----:B------:R-:W-:Y:S01]  /*16b0*/  UISETP.GE.U32.AND UP0, UPT, UR13, 0x7f, UPT ;  /* 0x0000007f0d00788c */ /* 0x000fe2000bf06070 */
[----:B------:R-:W-:Y:S01]  /*16c0*/  R2UR UR11, R20 ;  /* 0x00000000140b72ca */ /* 0x000fe200000e0000 */
[----:B------:R-:W-:Y:S01]  /*16d0*/  ULEA UR8, UR6, UR4, 0x3 ;  /* 0x0000000406087291 */ /* 0x000fe2000f8e18ff */
[----:B------:R-:W-:-:S08]  /*16e0*/  UMOV UR24, URZ ;  /* 0x000000ff00187c82 */ /* 0x000fd00008000000 */
[----:B------:R1:W2:Y:S01]  /*16f0*/  SYNCS.PHASECHK.TRANS64.TRYWAIT P0, [UR8+0x38], R2 ;  /* 0x00003802ff0075a7 */ /* 0x0002a20008001108 */
[----:B------:R-:W-:Y:S02]  /*1700*/  USHF.L.U32 UR34, UR34, 0x7, URZ ;  /* 0x0000000722227899 */ /* 0x000fe400080006ff */
[----:B------:R-:W-:Y:S01]  /*1710*/  USHF.L.U32 UR11, UR11, 0x8, URZ ;  /* 0x000000080b0b7899 */ /* 0x000fe200080006ff */
[----:B------:R-:W-:Y:S11]  /*1720*/  BRA.U !UP0, `(.L_x_20) ;  /* 0x0000000108a87547 */ /* 0x000ff6000b800000 */
[----:B------:R-:W-:Y:S01]  /*1730*/  UMOV UR16, URZ ;  /* 0x000000ff00107c82 */ /* 0x000fe20008000000 */
[----:B------:R-:W-:-:S05]  /*1740*/  UMOV UR17, UR6 ;  /* 0x0000000600117c82 */ /* 0x000fca0008000000 */
.L_x_25:
[----:B-1----:R-:W-:Y:S01]  /*1750*/  ULEA UR33, UR17, UR4, 0x3 ;  /* 0x0000000411217291 */ /* 0x002fe2000f8e18ff */
[----:B--2---:R-:W-:Y:S01]  /*1760*/  @!P5 MOV R3, 0x6000 ;  /* 0x000060000003d802 */ /* 0x004fe20000000f00 */
[----:B--2---:R-:W-:Y:S10]  /*1770*/  @P0 BRA `(.L_x_21) ;  /* 0x00000000000c0947 */ /* 0x004ff40003800000 */
[----:B------:R-:W-:-:S04]  /*1780*/  SHF.L.U32 R5, R15, 0x1f, RZ ;  /* 0x0000001f0f057819 */ /* 0x000fc800000006ff */
[----:B------:R-:W2:Y:S02]  /*1790*/  SYNCS.PHASECHK.TRANS64.TRYWAIT P0, [UR33+0x38], R5 ;  /* 0x00003805ff0075a7 */ /* 0x000ea40008001121 */
[----:B--2---:R-:W-:Y:S05]  /*17a0*/  @!P0 BRA `(.L_x_22) ;  /* 0x00000098009c8947 */ /* 0x004fea0003800000 */
.L_x_21:
[----:B------:R2:W-:Y:S01]  /*17b0*/  @!P5 SYNCS.ARRIVE.TRANS64 RZ, [UR33], R3 ;  /* 0x00000003ffffd9a7 */ /* 0x0005e20008000021 */
[----:B------:R-:W-:Y:S04]  /*17c0*/  BSSY.RECONVERGENT B0, `(.L_x_23) ;  /* 0x0000003000007945 */ /* 0x000fe80003800200 */
[----:B------:R-:W-:Y:S05]  /*17d0*/  @P4 BRA `(.L_x_24) ;  /* 0x0000000000044947 */ /* 0x000fea0003800000 */
[----:B------:R-:W-:Y:S05]  /*17e0*/  BPT.TRAP 0x1 ;  /* 0x000000040000795c */ /* 0x000fea0000300000 */
.L_x_24:
[----:B------:R-:W-:Y:S05]  /*17f0*/  BSYNC.RECONVERGENT B0 ;  /* 0x0000000000007941 */ /* 0x000fea0003800200 */
.L_x_23:
[----:B------:R-:W-:Y:S02]  /*1800*/  UIADD3 UR6, UPT, UPT, UR17, 0x1, URZ ;  /* 0x0000000111067890 */ /* 0x000fe4000fffe0ff */
[----:B------:R-:W-:Y:S02]  /*1810*/  ULEA UR32, UR17, UR4, 0xd ;  /* 0x0000000411207291 */ /* 0x000fe4000f8e68ff */
[----:B------:R-:W-:Y:S02]  /*1820*/  UISETP.NE.AND UP0, UPT, UR6, 0x7, UPT ;  /* 0x000000070600788c */ /* 0x000fe4000bf05270 */
[----:B------:R-:W-:Y:S02]  /*1830*/  UIADD3 UR26, UP1, UPT, UR22, 0x80, URZ ;  /* 0x00000080161a7890 */ /* 0x000fe4000ff3e0ff */
[----:B------:R-:W-:Y:S02]  /*1840*/  USEL UR9, URZ, 0x1, UP0 ;  /* 0x00000001ff097887 */ /* 0x000fe40008000000 */
[----:B------:R-:W-:-:S02]  /*1850*/  USEL UR6, UR6, URZ, UP0 ;  /* 0x000000ff06067287 */ /* 0x000fc40008000000 */
[----:B------:R-:W-:Y:S02]  /*1860*/  UIADD3 UR20, UP0, UPT, UR22, 0x180, URZ ;  /* 0x0000018016147890 */ /* 0x000fe4000ff1e0ff */
[----:B------:R-:W-:Y:S01]  /*1870*/  ULEA UR8, UR6, UR4, 0x3 ;  /* 0x0000000406087291 */ /* 0x000fe2000f8e18ff */
[----:B------:R-:W-:Y:S01]  /*1880*/  LOP3.LUT R15, R15, UR9, RZ, 0x3c, !PT ;  /* 0x000000090f0f7c12 */ /* 0x000fe2000f8e3cff */
[----:B------:R-:W-:Y:S02]  /*1890*/  USHF.L.U32 UR35, UR16, 0x6, URZ ;  /* 0x0000000610237899 */ /* 0x000fe400080006ff */
[----:B------:R-:W-:Y:S01]  /*18a0*/  UIADD3.X UR27, UPT, UPT, URZ, UR23, URZ, UP1, !UPT ;  /* 0x00000017ff1b7290 */ /* 0x000fe20008ffe4ff */
[----:B-1----:R-:W-:Y:S01]  /*18b0*/  SHF.L.U32 R2, R15, 0x1f, RZ ;  /* 0x0000001f0f027819 */ /* 0x002fe200000006ff */
[----:B------:R-:W-:Y:S02]  /*18c0*/  UIADD3 UR32, UPT, UPT, UR32, 0xc400, URZ ;  /* 0x0000c40020207890 */ /* 0x000fe4000fffe0ff */
[----:B------:R-:W-:Y:S01]  /*18d0*/  UIADD3.X UR21, UPT, UPT, URZ, UR23, URZ, UP0, !UPT ;  /* 0x00000017ff157290 */ /* 0x000fe200087fe4ff */
[----:B------:R1:W1:Y:S01]  /*18e0*/  SYNCS.PHASECHK.TRANS64.TRYWAIT P0, [UR8+0x38], R2 ;  /* 0x00003802ff0075a7 */ /* 0x0002620008001108 */
[----:B------:R-:W-:Y:S01]  /*18f0*/  ULEA UR8, UR17, UR4, 0xe ;  /* 0x0000000411087291 */ /* 0x000fe2000f8e70ff */
[----:B------:R-:W-:Y:S01]  /*1900*/  UMOV UR18, 0x0 ;  /* 0x0000000000127882 */ /* 0x000fe20000000000 */
[----:B------:R-:W-:-:S02]  /*1910*/  UMOV UR19, 0x10000000 ;  /* 0x1000000000137882 */ /* 0x000fc40000000000 */
[----:B------:R-:W-:Y:S01]  /*1920*/  UIADD3 UR8, UPT, UPT, UR8, 0x1a400, URZ ;  /* 0x0001a40008087890 */ /* 0x000fe2000fffe0ff */
[----:B------:R1:W-:Y:S01]  /*1930*/  UTMALDG.3D [UR32], [UR26], desc[UR18] ;  /* 0x000012201a0075b4 */ /* 0x0003e20008011000 */
[----:B------:R-:W-:Y:S01]  /*1940*/  UMOV UR12, UR36 ;  /* 0x00000024000c7c82 */ /* 0x000fe20008000000 */
[----:B------:R-:W-:Y:S01]  /*1950*/  UMOV UR9, UR33 ;  /* 0x0000002100097c82 */ /* 0x000fe20008000000 */
[----:B------:R-:W-:Y:S01]  /*1960*/  UMOV UR10, UR35 ;  /* 0x00000023000a7c82 */ /* 0x000fe20008000000 */
[----:B------:R-:W-:Y:S01]  /*1970*/  UIADD3 UR16, UPT, UPT, UR16, 0x1, URZ ;  /* 0x0000000110107890 */ /* 0x000fe2000fffe0ff */
[----:B------:R-:W-:Y:S01]  /*1980*/  UMOV UR24, UR5 ;  /* 0x0000000500187c82 */ /* 0x000fe20008000000 */
[----:B------:R-:W-:Y:S02]  /*1990*/  UMOV UR17, UR6 ;  /* 0x0000000600117c82 */ /* 0x000fe40008000000 */
[----:B------:R1:W-:Y:S01]  /*19a0*/  UTMALDG.3D [UR8], [UR20], desc[UR18] ;  /* 0x00001208140075b4 */ /* 0x0003e20008011000 */
[----:B------:R-:W-:-:S09]  /*19b0*/  UISETP.NE.AND UP0, UPT, UR16, UR5, UPT ;  /* 0x000000051000728c */ /* 0x000fd2000bf05270 */
[----:B------:R-:W-:Y:S05]  /*19c0*/  BRA.U UP0, `(.L_x_25) ;  /* 0xfffffffd00607547 */ /* 0x000fea000b83ffff */
.L_x_20:
[----:B-1----:R-:W-:Y:S01]  /*19d0*/  ULEA UR8, UR6, UR4, 0x3 ;  /* 0x0000000406087291 */ /* 0x002fe2000f8e18ff */
[----:B------:R-:W-:Y:S01]  /*19e0*/  SHF.L.U32 R2, R15, 0x1f, RZ ;  /* 0x0000001f0f027819 */ /* 0x000fe200000006ff */
[----:B------:R-:W-:Y:S01]  /*19f0*/  @!P1 SYNCS.ARRIVE.TRANS64.A1T0 RZ, [UR4+0xb8], RZ ;  /* 0x0000b8ffffff99a7 */ /* 0x000fe20008100004 */
[----:B------:R-:W-:-:S06]  /*1a00*/  UISETP.GT.AND UP0, UPT, UR15, UR14, UPT ;  /* 0x0000000e0f00728c */ /* 0x000fcc000bf04270 */
[----:B--2---:R1:W2:Y:S03]  /*1a10*/  SYNCS.PHASECHK.TRANS64.TRYWAIT P0, [UR8+0x38], R2 ;  /* 0x00003802ff0075a7 */ /* 0x0042a60008001108 */
[----:B------:R-:W-:Y:S05]  /*1a20*/  BRA.U !UP0, `(.L_x_26) ;  /* 0x0000000108ac7547 */ /* 0x000fea000b800000 */
[----:B------:R-:W-:Y:S01]  /*1a30*/  UIADD3 UR21, UPT, UPT, UR7, UR24, URZ ;  /* 0x0000001807157290 */ /* 0x000fe2000fffe0ff */
[----:B------:R-:W-:-:S11]  /*1a40*/  UMOV UR25, UR6 ;  /* 0x0000000600197c82 */ /* 0x000fd60008000000 */
.L_x_31:
[----:B-1----:R-:W-:Y:S01]  /*1a50*/  ULEA UR17, UR25, UR4, 0x3 ;  /* 0x0000000419117291 */ /* 0x002fe2000f8e18ff */
[----:B--2---:R-:W-:Y:S01]  /*1a60*/  @!P5 MOV R3, 0x6000 ;  /* 0x000060000003d802 */ /* 0x004fe20000000f00 */
[----:B--2---:R-:W-:Y:S10]  /*1a70*/  @P0 BRA `(.L_x_27) ;  /* 0x00000000000c0947 */ /* 0x004ff40003800000 */
[----:B------:R-:W-:-:S04]  /*1a80*/  SHF.L.U32 R5, R15, 0x1f, RZ ;  /* 0x0000001f0f057819 */ /* 0x000fc800000006ff */
[----:B------:R-:W2:Y:S02]  /*1a90*/  SYNCS.PHASECHK.TRANS64.TRYWAIT P0, [UR17+0x38], R5 ;  /* 0x00003805ff0075a7 */ /* 0x000ea40008001111 */
[----:B--2---:R-:W-:Y:S05]  /*1aa0*/  @!P0 BRA `(.L_x_28) ;  /* 0x0000009400f48947 */ /* 0x004fea0003800000 */
.L_x_27:
[----:B------:R2:W-:Y:S01]  /*1ab0*/  @!P5 SYNCS.ARRIVE.TRANS64 RZ, [UR17], R3 ;  /* 0x00000003ffffd9a7 */ /* 0x0005e20008000011 */
[----:B------:R-:W-:Y:S04]  /*1ac0*/  BSSY.RECONVERGENT B0, `(.L_x_29) ;  /* 0x0000003000007945 */ /* 0x000fe80003800200 */
[----:B------:R-:W-:Y:S05]  /*1ad0*/  @P4 BRA `(.L_x_30) ;  /* 0x0000000000044947 */ /* 0x000fea0003800000 */
[----:B------:R-:W-:Y:S05]  /*1ae0*/  BPT.TRAP 0x1 ;  /* 0x000000040000795c */ /* 0x000fea0000300000 */
.L_x_30:
[----:B------:R-:W-:Y:S05]  /*1af0*/  BSYNC.RECONVERGENT B0 ;  /* 0x0000000000007941 */ /* 0x000fea0003800200 */
.L_x_29:
        /* <DEDUP_REMOVED lines=10> */
[----:B------:R-:W-:Y:S01]  /*1ba0*/  UIADD3 UR16, UPT, UPT, UR16, 0xc400, URZ ;  /* 0x0000c40010107890 */ /* 0x000fe2000fffe0ff */
[----:B-1----:R-:W-:Y:S01]  /*1bb0*/  SHF.L.U32 R2, R15, 0x1f, RZ ;  /* 0x0000001f0f027819 */ /* 0x002fe200000006ff */
[----:B------:R-:W-:Y:S02]  /*1bc0*/  UIADD3.X UR31, UPT, UPT, URZ, UR23, URZ, UP1, !UPT ;  /* 0x00000017ff1f7290 */ /* 0x000fe40008ffe4ff */
[----:B------:R-:W-:Y:S01]  /*1bd0*/  UIADD3.X UR29, UPT, UPT, URZ, UR23, URZ, UP0, !UPT ;  /* 0x00000017ff1d7290 */ /* 0x000fe200087fe4ff */
[----:B------:R1:W1:Y:S01]  /*1be0*/  SYNCS.PHASECHK.TRANS64.TRYWAIT P0, [UR8+0x38], R2 ;  /* 0x00003802ff0075a7 */ /* 0x0002620008001108 */
[----:B------:R-:W-:Y:S01]  /*1bf0*/  ULEA UR8, UR25, UR4, 0xe ;  /* 0x0000000419087291 */ /* 0x000fe2000f8e70ff */
[----:B------:R-:W-:Y:S01]  /*1c00*/  UMOV UR26, 0x0 ;  /* 0x00000000001a7882 */ /* 0x000fe20000000000 */
[----:B------:R-:W-:-:S02]  /*1c10*/  UMOV UR27, 0x10000000 ;  /* 0x10000000001b7882 */ /* 0x000fc40000000000 */
[----:B------:R-:W-:Y:S01]  /*1c20*/  UIADD3 UR8, UPT, UPT, UR8, 0x1a400, URZ ;  /* 0x0001a40008087890 */ /* 0x000fe2000fffe0ff */
[----:B------:R-:W-:Y:S01]  /*1c30*/  UMOV UR18, UR34 ;  /* 0x0000002200127c82 */ /* 0x000fe20008000000 */
[----:B------:R-:W-:Y:S01]  /*1c40*/  UMOV UR20, UR36 ;  /* 0x0000002400147c82 */ /* 0x000fe20008000000 */
[----:B------:R-:W-:Y:S01]  /*1c50*/  UMOV UR12, UR36 ;  /* 0x00000024000c7c82 */ /* 0x000fe20008000000 */
[----:B------:R-:W-:Y:S01]  /*1c60*/  UMOV UR9, UR17 ;  /* 0x0000001100097c82 */ /* 0x000fe20008000000 */
[----:B------:R-:W-:Y:S01]  /*1c70*/  UMOV UR10, UR19 ;  /* 0x00000013000a7c82 */ /* 0x000fe20008000000 */
[----:B------:R1:W-:Y:S01]  /*1c80*/  UTMALDG.3D [UR16], [UR30], desc[UR26] ;  /* 0x00001a101e0075b4 */ /* 0x0003e20008011000 */
[----:B------:R-:W-:Y:S01]  /*1c90*/  UIADD3 UR24, UPT, UPT, UR24, 0x1, URZ ;  /* 0x0000000118187890 */ /* 0x000fe2000fffe0ff */
[----:B------:R-:W-:-:S03]  /*1ca0*/  UMOV UR25, UR6 ;  /* 0x0000000600197c82 */ /* 0x000fc60008000000 */
[----:B------:R-:W-:Y:S01]  /*1cb0*/  UISETP.NE.AND UP0, UPT, UR24, UR21, UPT ;  /* 0x000000151800728c */ /* 0x000fe2000bf05270 */
[----:B------:R1:W-:Y:S08]  /*1cc0*/  UTMALDG.3D [UR8], [UR28], desc[UR26] ;  /* 0x00001a081c0075b4 */ /* 0x0003f00008011000 */
[----:B------:R-:W-:Y:S05]  /*1cd0*/  BRA.U UP0, `(.L_x_31) ;  /* 0xfffffffd005c7547 */ /* 0x000fea000b83ffff */
.L_x_26:
[----:B-1----:R-:W-:Y:S01]  /*1ce0*/  LEA R2, R14, UR4, 0x3 ;  /* 0x000000040e027c11 */ /* 0x002fe2000f8e18ff */
[----:B------:R-:W-:Y:S01]  /*1cf0*/  NOP ;  /* 0x0000000000007918 */ /* 0x000fe20000000000 */
[----:B--2---:R-:W-:Y:S02]  /*1d00*/  SHF.L.U32 R3, R12, 0x1f, RZ ;  /* 0x0000001f0c037819 */ /* 0x004fe400000006ff */
[----:B------:R-:W-:Y:S02]  /*1d10*/  LEA R4, R14, UR4, 0x4 ;  /* 0x000000040e047c11 */ /* 0x000fe4000f8e20ff */
[----:B------:R-:W1:Y:S02]  /*1d20*/  SYNCS.PHASECHK.TRANS64.TRYWAIT P0, [R2+URZ+0xc0], R3 ;  /* 0x0000c003020075a7 */ /* 0x000e6400080011ff */
[----:B-1----:R-:W-:Y:S05]  /*1d30*/  @!P0 BRA `(.L_x_32) ;  /* 0x0000009400688947 */ /* 0x002fea0003800000 */
.L_x_129:
[----:B------:R-:W2:Y:S01]  /*1d40*/  LDS.128 R4, [R4+0x130] ;  /* 0x0001300004047984 */ /* 0x000ea20000000c00 */
[----:B---3--:R-:W-:Y:S01]  /*1d50*/  ISETP.GE.AND P0, PT, R72, 0x1, PT ;  /* 0x000000014800780c */ /* 0x008fe20003f06270 */
[----:B-1----:R-:W-:Y:S01]  /*1d60*/  VIADD R2, R2, 0xd0 ;  /* 0x000000d002027836 */ /* 0x002fe20000000000 */
[----:B------:R-:W-:Y:S01]  /*1d70*/  @!PT LDS RZ, [RZ] ;  /* 0x00000000fffff984 */ /* 0x000fe20000000800 */
[----:B------:R-:W-:Y:S01]  /*1d80*/  @!PT LDS RZ, [RZ] ;  /* 0x00000000fffff984 */ /* 0x000fe20000000800 */
[----:B------:R-:W-:Y:S01]  /*1d90*/  @!PT LDS RZ, [RZ] ;  /* 0x00000000fffff984 */ /* 0x000fe20000000800 */
[----:B------:R-:W-:Y:S01]  /*1da0*/  @!PT LDS RZ, [RZ] ;  /* 0x00000000fffff984 */ /* 0x000fe20000000800 */
[----:B------:R1:W-:Y:S06]  /*1db0*/  MEMBAR.ALL.CTA ;  /* 0x0000000000007992 */ /* 0x0003ec0000008000 */
[----:B-1----:R-:W1:Y:S01]  /*1dc0*/  FENCE.VIEW.ASYNC.S ;  /* 0x00000000000073c6 */ /* 0x002e620000000000 */
[----:B------:R-:W-:-:S04]  /*1dd0*/  PRMT R2, RZ, 0x654, R2 ;  /* 0x00000654ff027816 */ /* 0x000fc80000000002 */
[----:B-1----:R1:W-:Y:S01]  /*1de0*/  SYNCS.ARRIVE.TRANS64.RED.A1T0 RZ, [R2+URZ], RZ ;  /* 0x000000ff02ff79a7 */ /* 0x0023e200081004ff */
[----:B--2---:R-:W-:-:S13]  /*1df0*/  LOP3.LUT P2, RZ, R6, 0x1, RZ, 0xc0, !PT ;  /* 0x0000000106ff7812 */ /* 0x004fda000784c0ff */
[----:B------:R-:W-:Y:S01]  /*1e00*/  @P2 SHF.R.U32.HI R3, RZ, 0x10, R5 ;  /* 0x00000010ff032819 */ /* 0x000fe20000011605 */
[----:B------:R-:W-:Y:S01]  /*1e10*/  VOTEU.ANY UP0, P2 ;  /* 0x0000000000ff7886 */ /* 0x000fe20001000100 */
[----:B------:R-:W-:Y:S02]  /*1e20*/  @P2 MOV R13, R4 ;  /* 0x00000004000d2202 */ /* 0x000fe40000000f00 */
[----:B------:R-:W-:Y:S02]  /*1e30*/  @P2 R2UR.BROADCAST UR8, R3 ;  /* 0x00000000030822ca */ /* 0x000fe400008e0000 */
[----:B------:R-:W-:-:S11]  /*1e40*/  @P2 LOP3.LUT R11, R5, 0xffff, RZ, 0xc0, !PT ;  /* 0x0000ffff050b2812 */ /* 0x000fd600078ec0ff */
[----:B------:R-:W-:Y:S01]  /*1e50*/  @UP0 UMOV UR36, UR8 ;  /* 0x0000000800240c82 */ /* 0x000fe20008000000 */
[----:B-1----:R-:W-:Y:S05]  /*1e60*/  @!P0 BRA `(.L_x_33) ;  /* 0x0000000000b88947 */ /* 0x002fea0003800000 */
[----:B------:R-:W4:Y:S01]  /*1e70*/  LDC.64 R4, c[0x0][0xb18] ;  /* 0x0002c600ff047b82 */ /* 0x000f220000000a00 */
[----:B------:R-:W-:-:S07]  /*1e80*/  ISETP.NE.AND P3, PT, R72, 0x1, PT ;  /* 0x000000014800780c */ /* 0x000fce0003f65270 */
[----:B------:R-:W1:Y:S08]  /*1e90*/  LDC.64 R6, c[0x0][0xb10] ;  /* 0x0002c400ff067b82 */ /* 0x000e700000000a00 */
[----:B------:R-:W2:Y:S08]  /*1ea0*/  LDC R16, c[0x0][0xb20] ;  /* 0x0002c800ff107b82 */ /* 0x000eb00000000800 */
[----:B------:R-:W3:Y:S01]  /*1eb0*/  LDC R18, c[0x0][0xb0c] ;  /* 0x0002c300ff127b82 */ /* 0x000ee20000000800 */
[----:B----4-:R-:W-:Y:S01]  /*1ec0*/  IMAD.HI.U32 R17, R0, R5, RZ ;  /* 0x0000000500117227 */ /* 0x010fe200078e00ff */
[----:B------:R-:W-:-:S03]  /*1ed0*/  ISETP.NE.AND P0, PT, R4, 0x1, PT ;  /* 0x000000010400780c */ /* 0x000fc60003f05270 */
[----:B------:R-:W-:-:S03]  /*1ee0*/  IMAD.HI.U32 R5, R11, R5, RZ ;  /* 0x000000050b057227 */ /* 0x000fc600078e00ff */
[----:B------:R-:W4:Y:S01]  /*1ef0*/  LDC.64 R2, c[0x0][0xb28] ;  /* 0x0002ca00ff027b82 */ /* 0x000f220000000a00 */
[----:B-1----:R-:W-:-:S04]  /*1f00*/  IMAD.HI.U32 R20, R9, R6, RZ ;  /* 0x0000000609147227 */ /* 0x002fc800078e00ff */
[----:B------:R-:W-:Y:S01]  /*1f10*/  IMAD.HI.U32 R22, R13, R6, RZ ;  /* 0x000000060d167227 */ /* 0x000fe200078e00ff */
[----:B------:R-:W-:Y:S02]  /*1f20*/  SHF.R.U32.HI R20, RZ, R7, R20 ;  /* 0x00000007ff147219 */ /* 0x000fe40000011614 */
[-C--:B--2---:R-:W-:Y:S02]  /*1f30*/  SHF.R.U32.HI R17, RZ, R16.reuse, R17 ;  /* 0x00000010ff117219 */ /* 0x084fe40000011611 */
[----:B------:R-:W-:Y:S02]  /*1f40*/  SHF.R.U32.HI R16, RZ, R16, R5 ;  /* 0x00000010ff107219 */ /* 0x000fe40000011605 */
[----:B------:R-:W-:Y:S02]  /*1f50*/  SEL R17, R0, R17, !P0 ;  /* 0x0000001100117207 */ /* 0x000fe40004000000 */
[----:B------:R-:W-:Y:S02]  /*1f60*/  SHF.R.U32.HI R22, RZ, R7, R22 ;  /* 0x00000007ff167219 */ /* 0x000fe40000011616 */
[----:B---3--:R-:W-:-:S02]  /*1f70*/  ISETP.NE.AND P1, PT, R18, 0x1, PT ;  /* 0x000000011200780c */ /* 0x008fc40003f25270 */
[----:B------:R-:W-:Y:S02]  /*1f80*/  SEL R5, R11, R16, !P0 ;  /* 0x000000100b057207 */ /* 0x000fe40004000000 */
[----:B------:R-:W-:Y:S02]  /*1f90*/  SEL R19, R9, R20, !P1 ;  /* 0x0000001409137207 */ /* 0x000fe40004800000 */
[----:B------:R-:W-:Y:S01]  /*1fa0*/  SEL R7, R13, R22, !P1 ;  /* 0x000000160d077207 */ /* 0x000fe20004800000 */
[----:B----4-:R-:W-:-:S04]  /*1fb0*/  IMAD.HI.U32 R20, R17, R2, RZ ;  /* 0x0000000211147227 */ /* 0x010fc800078e00ff */
[----:B------:R-:W-:Y:S01]  /*1fc0*/  IMAD.HI.U32 R6, R19, R2, RZ ;  /* 0x0000000213067227 */ /* 0x000fe200078e00ff */
[----:B------:R-:W-:-:S04]  /*1fd0*/  @P3 SHF.R.U32.HI R17, RZ, R3, R20 ;  /* 0x00000003ff113219 */ /* 0x000fc80000011614 */
        /* <DEDUP_REMOVED lines=8> */
[----:B------:R-:W-:-:S04]  /*2060*/  @!P0 IMAD.HI.U32 R16, R7, R2, RZ ;  /* 0x0000000207108227 */ /* 0x000fc800078e00ff */
[----:B------:R-:W-:Y:S01]  /*2070*/  IMAD.MOV R2, RZ, RZ, -R6 ;  /* 0x000000ffff027224 */ /* 0x000fe200078e0a06 */
[----:B------:R-:W-:-:S03]  /*2080*/  @!P0 SHF.R.U32.HI R16, RZ, R3, R16 ;  /* 0x00000003ff108219 */ /* 0x000fc60000011610 */
[----:B------:R-:W-:Y:S01]  /*2090*/  IMAD R2, R72, R2, R5 ;  /* 0x0000000248027224 */ /* 0x000fe200078e0205 */
[----:B------:R-:W-:Y:S02]  /*20a0*/  @!P0 SEL R3, R7, R16, !P3 ;  /* 0x0000001007038207 */ /* 0x000fe40005800000 */
[----:B------:R-:W-:-:S03]  /*20b0*/  IADD3 R16, PT, PT, -R5, RZ, RZ ;  /* 0x000000ff05107210 */ /* 0x000fc60007ffe1ff */
[--C-:B------:R-:W-:Y:S02]  /*20c0*/  @!P0 IMAD.IADD R6, R6, 0x1, -R3.reuse ;  /* 0x0000000106068824 */ /* 0x100fe400078e0a03 */
[----:B------:R-:W-:Y:S01]  /*20d0*/  @!P0 IMAD R3, R2, R19, R3 ;  /* 0x0000001302038224 */ /* 0x000fe200078e0203 */
[----:B------:R-:W-:Y:S01]  /*20e0*/  IADD3 R2, PT, PT, -R7, RZ, RZ ;  /* 0x000000ff07027210 */ /* 0x000fe20007ffe1ff */
[----:B------:R-:W-:Y:S02]  /*20f0*/  @!P0 IMAD R5, R72, R6, R7 ;  /* 0x0000000648058224 */ /* 0x000fe400078e0207 */
[----:B------:R-:W-:Y:S02]  /*2100*/  IMAD R11, R4, R16, R11 ;  /* 0x00000010040b7224 */ /* 0x000fe400078e020b */
[----:B------:R-:W-:Y:S02]  /*2110*/  @!P0 IMAD.MOV.U32 R7, RZ, RZ, R3 ;  /* 0x000000ffff078224 */ /* 0x000fe400078e0003 */
[----:B------:R-:W-:-:S02]  /*2120*/  IMAD R2, R18, R2, R13 ;  /* 0x0000000212027224 */ /* 0x000fc400078e020d */
[----:B------:R-:W-:Y:S02]  /*2130*/  IMAD R11, R5, R4, R11 ;  /* 0x00000004050b7224 */ /* 0x000fe400078e020b */
[----:B------:R-:W-:Y:S02]  /*2140*/  IMAD R13, R7, R18, R2 ;  /* 0x00000012070d7224 */ /* 0x000fe400078e0202 */
.L_x_33:
[----:B------:R-:W1:Y:S02]  /*2150*/  LDCU UR8, c[0x0][0xb30] ;  /* 0x00016600ff0877ac */ /* 0x000e640008000800 */
[----:B-1----:R-:W-:-:S09]  /*2160*/  UISETP.NE.AND UP0, UPT, UR8, 0x1, UPT ;  /* 0x000000010800788c */ /* 0x002fd2000bf05270 */
[----:B------:R-:W-:Y:S05]  /*2170*/  BRA.U UP0, `(.L_x_34) ;  /* 0x0000000100407547 */ /* 0x000fea000b800000 */
[----:B------:R-:W1:Y:S08]  /*2180*/  LDC.64 R4, c[0x0][0xb10] ;  /* 0x0002c400ff047b82 */ /* 0x000e700000000a00 */
[----:B------:R-:W2:Y:S08]  /*2190*/  LDC.64 R2, c[0x0][0xb18] ;  /* 0x0002c600ff027b82 */ /* 0x000eb00000000a00 */
[----:B------:R-:W3:Y:S08]  /*21a0*/  LDC R6, c[0x0][0xb20] ;  /* 0x0002c800ff067b82 */ /* 0x000ef00000000800 */
[----:B------:R-:W4:Y:S01]  /*21b0*/  LDC R16, c[0x0][0xb0c] ;  /* 0x0002c300ff107b82 */ /* 0x000f220000000800 */
[----:B-1----:R-:W-:-:S05]  /*21c0*/  IMAD.HI.U32 R4, R13, R4, RZ ;  /* 0x000000040d047227 */ /* 0x002fca00078e00ff */
[----:B------:R-:W-:Y:S01]  /*21d0*/  SHF.R.U32.HI R4, RZ, R5, R4 ;  /* 0x00000005ff047219 */ /* 0x000fe20000011604 */
[----:B--2---:R-:W-:Y:S01]  /*21e0*/  IMAD.HI.U32 R3, R11, R3, RZ ;  /* 0x000000030b037227 */ /* 0x004fe200078e00ff */
[----:B------:R-:W-:-:S04]  /*21f0*/  ISETP.NE.AND P0, PT, R2, 0x1, PT ;  /* 0x000000010200780c */ /* 0x000fc80003f05270 */
[----:B---3--:R-:W-:-:S04]  /*2200*/  SHF.R.U32.HI R6, RZ, R6, R3 ;  /* 0x00000006ff067219 */ /* 0x008fc80000011603 */
[----:B------:R-:W-:Y:S02]  /*2210*/  SEL R3, R11, R6, !P0 ;  /* 0x000000060b037207 */ /* 0x000fe40004000000 */
[----:B----4-:R-:W-:-:S04]  /*2220*/  ISETP.NE.AND P1, PT, R16, 0x1, PT ;  /* 0x000000011000780c */ /* 0x010fc80003f25270 */
[----:B------:R-:W-:-:S05]  /*2230*/  SEL R4, R13, R4, !P1 ;  /* 0x000000040d047207 */ /* 0x000fca0004800000 */
[----:B------:R-:W-:Y:S02]  /*2240*/  IMAD.IADD R5, R3, 0x1, -R4 ;  /* 0x0000000103057824 */ /* 0x000fe400078e0a04 */
[----:B------:R-:W-:Y:S02]  /*2250*/  IMAD.IADD R3, R4, 0x1, -R3 ;  /* 0x0000000104037824 */ /* 0x000fe400078e0a03 */
[----:B------:R-:W-:Y:S02]  /*2260*/  IMAD R13, R5, R16, R13 ;  /* 0x00000010050d7224 */ /* 0x000fe400078e020d */
[----:B------:R-:W-:-:S07]  /*2270*/  IMAD R11, R3, R2, R11 ;  /* 0x00000002030b7224 */ /* 0x000fce00078e020b */
.L_x_34:
[----:B------:R-:W-:Y:S01]  /*2280*/  VIADD R14, R14, 0x1 ;  /* 0x000000010e0e7836 */ /* 0x000fe20000000000 */
[----:B------:R-:W-:Y:S01]  /*2290*/  PLOP3.LUT P1, PT, PT, PT, PT, 0x80, 0x8 ;  /* 0x000000000008781c */ /* 0x000fe20003f2f070 */
[----:B------:R-:W-:Y:S02]  /*22a0*/  IMAD.IADD R21, R13, 0x1, R152 ;  /* 0x000000010d157824 */ /* 0x000fe400078e0298 */
[----:B------:R-:W-:Y:S01]  /*22b0*/  IMAD.IADD R20, R11, 0x1, R150 ;  /* 0x000000010b147824 */ /* 0x000fe200078e0296 */
[----:B------:R-:W-:-:S04]  /*22c0*/  ISETP.NE.AND P0, PT, R14, 0x2, PT ;  /* 0x000000020e00780c */ /* 0x000fc80003f05270 */
[----:B------:R-:W-:Y:S02]  /*22d0*/  SEL R3, RZ, 0x1, P0 ;  /* 0x00000001ff037807 */ /* 0x000fe40000000000 */
[----:B------:R-:W-:Y:S02]  /*22e0*/  SEL R14, R14, RZ, P0 ;  /* 0x000000ff0e0e7207 */ /* 0x000fe40000000000 */
[----:B------:R-:W-:Y:S01]  /*22f0*/  LOP3.LUT R12, R12, R3, RZ, 0x3c, !PT ;  /* 0x000000030c0c7212 */ /* 0x000fe200078e3cff */
[----:B------:R-:W-:Y:S06]  /*2300*/  @P2 BRA `(.L_x_35) ;  /* 0xfffffff000982947 */ /* 0x000fec000383ffff */
[----:B------:R-:W-:Y:S01]  /*2310*/  UIADD3 UR4, UPT, UPT, UR4, 0x38, URZ ;  /* 0x0000003804047890 */ /* 0x000fe2000fffe0ff */
[----:B------:R-:W-:-:S03]  /*2320*/  SHF.L.U32 R3, R15, 0x1f, RZ ;  /* 0x0000001f0f037819 */ /* 0x000fc600000006ff */
[----:B------:R-:W-:-:S09]  /*2330*/  ULEA UR5, UR6, UR4, 0x3 ;  /* 0x0000000406057291 */ /* 0x000fd2000f8e18ff */
[----:B------:R-:W1:Y:S02]  /*2340*/  SYNCS.PHASECHK.TRANS64.TRYWAIT P0, [UR5], R3 ;  /* 0x00000003ff0075a7 */ /* 0x000e640008001105 */
[----:B-1----:R-:W-:Y:S05]  /*2350*/  @!P0 BRA `(.L_x_36) ;  /* 0x0000008c00f48947 */ /* 0x002fea0003800000 */
.L_x_131:
[----:B------:R-:W-:-:S04]  /*2360*/  UIADD3 UR6, UPT, UPT, UR6, 0x1, URZ ;  /* 0x0000000106067890 */ /* 0x000fc8000fffe0ff */
[----:B------:R-:W-:-:S04]  /*2370*/  UISETP.NE.AND UP0, UPT, UR6, 0x7, UPT ;  /* 0x000000070600788c */ /* 0x000fc8000bf05270 */
[----:B------:R-:W-:Y:S02]  /*2380*/  USEL UR7, URZ, 0x1, UP0 ;  /* 0x00000001ff077887 */ /* 0x000fe40008000000 */
[----:B------:R-:W-:-:S04]  /*2390*/  USEL UR6, UR6, URZ, UP0 ;  /* 0x000000ff06067287 */ /* 0x000fc80008000000 */
[----:B------:R-:W-:Y:S01]  /*23a0*/  ULEA UR5, UR6, UR4, 0x3 ;  /* 0x0000000406057291 */ /* 0x000fe2000f8e18ff */
[----:B------:R-:W-:-:S04]  /*23b0*/  LOP3.LUT R2, R15, UR7, RZ, 0x3c, !PT ;  /* 0x000000070f027c12 */ /* 0x000fc8000f8e3cff */
[----:B-1----:R-:W-:-:S04]  /*23c0*/  SHF.L.U32 R3, R2, 0x1f, RZ ;  /* 0x0000001f02037819 */ /* 0x002fc800000006ff */
[----:B------:R-:W1:Y:S02]  /*23d0*/  SYNCS.PHASECHK.TRANS64.TRYWAIT P0, [UR5], R3 ;  /* 0x00000003ff0075a7 */ /* 0x000e640008001105 */
[----:B-1----:R-:W-:Y:S05]  /*23e0*/  @!P0 BRA `(.L_x_37) ;  /* 0x0000008c00e88947 */ /* 0x002fea0003800000 */
.L_x_133:
        /* <DEDUP_REMOVED lines=9> */
.L_x_135:
        /* <DEDUP_REMOVED lines=9> */
.L_x_137:
        /* <DEDUP_REMOVED lines=9> */
.L_x_139:
        /* <DEDUP_REMOVED lines=9> */
.L_x_141:
[----:B------:R-:W-:-:S04]  /*2630*/  UIADD3 UR6, UPT, UPT, UR6, 0x1, URZ ;  /* 0x0000000106067890 */ /* 0x000fc8000fffe0ff */
[----:B------:R-:W-:-:S04]  /*2640*/  UISETP.NE.AND UP0, UPT, UR6, 0x7, UPT ;  /* 0x000000070600788c */ /* 0x000fc8000bf05270 */
[----:B------:R-:W-:Y:S02]  /*2650*/  USEL UR5, URZ, 0x1, UP0 ;  /* 0x00000001ff057887 */ /* 0x000fe40008000000 */
[----:B------:R-:W-:-:S04]  /*2660*/  USEL UR6, UR6, URZ, UP0 ;  /* 0x000000ff06067287 */ /* 0x000fc80008000000 */
[----:B------:R-:W-:Y:S01]  /*2670*/  ULEA UR6, UR6, UR4, 0x3 ;  /* 0x0000000406067291 */ /* 0x000fe2000f8e18ff */
[----:B-1----:R-:W-:-:S04]  /*2680*/  LOP3.LUT R3, R2, UR5, RZ, 0x3c, !PT ;  /* 0x0000000502037c12 */ /* 0x002fc8000f8e3cff */
[----:B------:R-:W-:Y:S01]  /*2690*/  SHF.L.U32 R3, R3, 0x1f, RZ ;  /* 0x0000001f03037819 */ /* 0x000fe200000006ff */
[----:B----4-:R-:W-:-:S07]  /*26a0*/  IMAD.U32 R0, RZ, RZ, UR6 ;  /* 0x00000006ff007e24 */ /* 0x010fce000f8e00ff */
.L_x_42:
[----:B-1----:R1:W2:Y:S02]  /*26b0*/  SYNCS.PHASECHK.TRANS64.TRYWAIT P0, [R0+URZ], R3 ;  /* 0x00000003000075a7 */ /* 0x0022a400080011ff */
[----:B--2---:R-:W-:Y:S05]  /*26c0*/  @!P0 NANOSLEEP.SYNCS 0x989680 ;  /* 0x009896800000895d */ /* 0x004fea0003900000 */
[----:B------:R-:W2:Y:S02]  /*26d0*/  @!P0 SYNCS.PHASECHK.TRANS64 P0, [R0+URZ], R3 ;  /* 0x00000003000085a7 */ /* 0x000ea400080010ff */
[----:B--2---:R-:W-:Y:S05]  /*26e0*/  @P0 EXIT ;  /* 0x000000000000094d */ /* 0x004fea0003800000 */
[----:B------:R-:W-:Y:S05]  /*26f0*/  BRA `(.L_x_42) ;  /* 0xfffffffc00ec7947 */ /* 0x000fea000383ffff */
.L_x_17:
[----:B------:R-:W-:-:S04]  /*2700*/  UISETP.NE.AND UP1, UPT, UR37, URZ, UPT ;  /* 0x000000ff2500728c */ /* 0x000fc8000bf25270 */
[----:B------:R-:W-:-:S09]  /*2710*/  UISETP.NE.OR UP1, UPT, UR8, 0x1, UP1 ;  /* 0x000000010800788c */ /* 0x000fd20008f25670 */
[----:B------:R-:W-:Y:S05]  /*2720*/  BRA.U UP1, `(.L_x_43) ;  /* 0x0000000501487547 */ /* 0x000fea000b800000 */
[----:B------:R-:W-:Y:S01]  /*2730*/  ISETP.NE.AND P2, PT, R2, RZ, PT ;  /* 0x000000ff0200720c */ /* 0x000fe20003f45270 */
[----:B------:R-:W-:Y:S01]  /*2740*/  IMAD.MOV.U32 R12, RZ, RZ, 0x1 ;  /* 0x00000001ff0c7424 */ /* 0x000fe200078e00ff */
[----:B------:R-:W-:Y:S02]  /*2750*/  CS2R R10, SRZ ;  /* 0x00000000000a7805 */ /* 0x000fe4000001ff00 */
[----:B------:R-:W-:Y:S01]  /*2760*/  CS2R R8, SRZ ;  /* 0x0000000000087805 */ /* 0x000fe2000001ff00 */
[----:B------:R-:W-:Y:S01]  /*2770*/  UMOV UR4, 0x400 ;  /* 0x0000040000047882 */ /* 0x000fe20000000000 */
[----:B------:R-:W-:Y:S01]  /*2780*/  UMOV UR6, URZ ;  /* 0x000000ff00067c82 */ /* 0x000fe20008000000 */
[----:B------:R-:W-:-:S12]  /*2790*/  ULEA UR37, UR37, UR4, 0x18 ;  /* 0x0000000425257291 */ /* 0x000fd8000f8ec0ff */
.L_x_47:
[----:B------:R-:W-:Y:S02]  /*27a0*/  LEA R0, R8, UR37, 0x3 ;  /* 0x0000002508007c11 */ /* 0x000fe4000f8e18ff */
[----:B------:R-:W-:-:S03]  /*27b0*/  SHF.L.U32 R5, R9, 0x1f, RZ ;  /* 0x0000001f09057819 */ /* 0x000fc600000006ff */
[----:B------:R-:W-:Y:S01]  /*27c0*/  VIADD R4, R0, 0x110 ;  /* 0x0000011000047836 */ /* 0x000fe20000000000 */
[----:B------:R-:W1:Y:S02]  /*27d0*/  SYNCS.PHASECHK.TRANS64.TRYWAIT P0, [R0+URZ+0x100], R5 ;  /* 0x00010005000075a7 */ /* 0x000e6400080011ff */
[----:B-1----:R-:W-:Y:S05]  /*27e0*/  @!P0 BRA `(.L_x_44) ;  /* 0x0000008c00608947 */ /* 0x002fea0003800000 */
.L_x_142:
[----:B------:R-:W-:Y:S01]  /*27f0*/  ULEA UR5, UR6, UR37, 0x3 ;  /* 0x0000002506057291 */ /* 0x000fe2000f8e18ff */
[----:B------:R-:W-:Y:S02]  /*2800*/  PRMT R4, RZ, 0x654, R4 ;  /* 0x00000654ff047816 */ /* 0x000fe40000000004 */
[----:B-1----:R-:W-:Y:S01]  /*2810*/  SHF.L.U32 R5, R12, 0x1f, RZ ;  /* 0x0000001f0c057819 */ /* 0x002fe200000006ff */
[----:B------:R-:W-:Y:S01]  /*2820*/  UIADD3 UR4, UPT, UPT, UR5, 0xc0, URZ ;  /* 0x000000c005047890 */ /* 0x000fe2000fffe0ff */
[----:B------:R1:W-:Y:S05]  /*2830*/  SYNCS.ARRIVE.TRANS64.RED.A1T0 RZ, [R4+URZ], RZ ;  /* 0x000000ff04ff79a7 */ /* 0x0003ea00081004ff */
[----:B------:R-:W-:Y:S01]  /*2840*/  IMAD.U32 R7, RZ, RZ, UR4 ;  /* 0x00000004ff077e24 */ /* 0x000fe2000f8e00ff */
[----:B------:R-:W2:Y:S04]  /*2850*/  SYNCS.PHASECHK.TRANS64.TRYWAIT P0, [UR5+0xd0], R5 ;  /* 0x0000d005ff0075a7 */ /* 0x000ea80008001105 */
[----:B------:R-:W-:Y:S01]  /*2860*/  PRMT R6, R2, 0x654, R7 ;  /* 0x0000065402067816 */ /* 0x000fe20000000007 */
[----:B-1----:R-:W-:Y:S01]  /*2870*/  @!P2 IMAD.MOV.U32 R4, RZ, RZ, 0x10 ;  /* 0x00000010ff04a424 */ /* 0x002fe200078e00ff */
[----:B--2---:R-:W-:Y:S06]  /*2880*/  @!P0 BRA `(.L_x_45) ;  /* 0x0000008c004c8947 */ /* 0x004fec0003800000 */
.L_x_144:
[----:B------:R-:W-:Y:S01]  /*2890*/  ULEA UR4, UR6, UR37, 0x4 ;  /* 0x0000002506047291 */ /* 0x000fe2000f8e20ff */
[----:B------:R-:W-:Y:S01]  /*28a0*/  SEL R3, R6, R3, !P2 ;  /* 0x0000000306037207 */ /* 0x000fe20005000000 */
[----:B------:R-:W-:Y:S01]  /*28b0*/  UIADD3 UR5, UPT, UPT, UR5, 0xc0, URZ ;  /* 0x000000c005057890 */ /* 0x000fe2000fffe0ff */
[----:B-1----:R-:W-:Y:S01]  /*28c0*/  LEA R0, R11, UR37, 0x3 ;  /* 0x000000250b007c11 */ /* 0x002fe2000f8e18ff */
[----:B------:R-:W-:Y:S01]  /*28d0*/  UIADD3 UR4, UPT, UPT, UR4, 0x130, URZ ;  /* 0x0000013004047890 */ /* 0x000fe2000fffe0ff */
[----:B------:R-:W-:Y:S01]  /*28e0*/  SHF.L.U32 R5, R10, 0x1f, RZ ;  /* 0x0000001f0a057819 */ /* 0x000fe200000006ff */
[----:B------:R1:W-:Y:S01]  /*28f0*/  @!P2 SYNCS.ARRIVE.TRANS64.RED RZ, [R3+URZ], R4 ;  /* 0x0000000403ffa9a7 */ /* 0x0003e200080004ff */
[----:B------:R-:W-:Y:S01]  /*2900*/  UIADD3 UR6, UPT, UPT, UR6, 0x1, URZ ;  /* 0x0000000106067890 */ /* 0x000fe2000fffe0ff */
[----:B------:R-:W-:-:S03]  /*2910*/  VIADD R8, R8, 0x1 ;  /* 0x0000000108087836 */ /* 0x000fc60000000000 */
[----:B------:R-:W-:Y:S02]  /*2920*/  UISETP.NE.AND UP0, UPT, UR6, 0x2, UPT ;  /* 0x000000020600788c */ /* 0x000fe4000bf05270 */
[----:B------:R-:W-:Y:S06]  /*2930*/  UGETNEXTWORKID.BROADCAST [UR4], [UR5] ;  /* 0x00000000040073ca */ /* 0x000fec0008000100 */
[----:B------:R-:W-:Y:S01]  /*2940*/  USEL UR4, URZ, 0x1, UP0 ;  /* 0x00000001ff047887 */ /* 0x000fe20008000000 */
[----:B------:R-:W-:Y:S01]  /*2950*/  ISETP.NE.AND P0, PT, R8, 0x2, PT ;  /* 0x000000020800780c */ /* 0x000fe20003f05270 */
[----:B------:R-:W-:Y:S01]  /*2960*/  USEL UR6, UR6, URZ, UP0 ;  /* 0x000000ff06067287 */ /* 0x000fe20008000000 */
[----:B------:R-:W2:Y:S03]  /*2970*/  SYNCS.PHASECHK.TRANS64.TRYWAIT P1, [R0+URZ+0xc0], R5 ;  /* 0x0000c005000075a7 */ /* 0x000ea600080211ff */
[----:B------:R-:W-:Y:S01]  /*2980*/  LOP3.LUT R12, R12, UR4, RZ, 0x3c, !PT ;  /* 0x000000040c0c7c12 */ /* 0x000fe2000f8e3cff */
[----:B-12---:R-:W-:Y:S07]  /*2990*/  @!P1 BRA `(.L_x_46) ;  /* 0x0000008c00209947 */ /* 0x006fee0003800000 */
.L_x_145:
[C---:B------:R-:W-:Y:S01]  /*29a0*/  LEA R4, R11.reuse, UR37, 0x4 ;  /* 0x000000250b047c11 */ /* 0x040fe2000f8e20ff */
[----:B-1----:R-:W-:Y:S01]  /*29b0*/  VIADD R0, R0, 0xd0 ;  /* 0x000000d000007836 */ /* 0x002fe20000000000 */
[----:B------:R-:W-:Y:S01]  /*29c0*/  SEL R8, R8, RZ, P0 ;  /* 0x000000ff08087207 */ /* 0x000fe20000000000 */
[----:B------:R-:W-:-:S03]  /*29d0*/  VIADD R11, R11, 0x1 ;  /* 0x000000010b0b7836 */ /* 0x000fc60000000000 */
[----:B------:R-:W1:Y:S01]  /*29e0*/  LDS.128 R4, [R4+0x130] ;  /* 0x0001300004047984 */ /* 0x000e620000000c00 */
[----:B------:R-:W-:Y:S02]  /*29f0*/  PRMT R0, RZ, 0x654, R0 ;  /* 0x00000654ff007816 */ /* 0x000fe40000000000 */
[C---:B------:R-:W-:Y:S01]  /*2a00*/  ISETP.NE.AND P1, PT, R11.reuse, 0x2, PT ;  /* 0x000000020b00780c */ /* 0x040fe20003f25270 */
[----:B------:R-:W-:Y:S01]  /*2a10*/  @!PT LDS RZ, [RZ] ;  /* 0x00000000fffff984 */ /* 0x000fe20000000800 */
[----:B------:R-:W-:Y:S01]  /*2a20*/  @!PT LDS RZ, [RZ] ;  /* 0x00000000fffff984 */ /* 0x000fe20000000800 */
[----:B------:R-:W-:Y:S01]  /*2a30*/  @!PT LDS RZ, [RZ] ;  /* 0x00000000fffff984 */ /* 0x000fe20000000800 */
[----:B------:R-:W-:Y:S01]  /*2a40*/  @!PT LDS RZ, [RZ] ;  /* 0x00000000fffff984 */ /* 0x000fe20000000800 */
[----:B------:R2:W-:Y:S06]  /*2a50*/  MEMBAR.ALL.CTA ;  /* 0x0000000000007992 */ /* 0x0005ec0000008000 */
[----:B--2---:R-:W2:Y:S01]  /*2a60*/  FENCE.VIEW.ASYNC.S ;  /* 0x00000000000073c6 */ /* 0x004ea20000000000 */
[----:B------:R-:W-:Y:S01]  /*2a70*/  SEL R11, R11, RZ, P1 ;  /* 0x000000ff0b0b7207 */ /* 0x000fe20000800000 */
[----:B--2---:R2:W-:Y:S01]  /*2a80*/  SYNCS.ARRIVE.TRANS64.RED.A1T0 RZ, [R0+URZ], RZ ;  /* 0x000000ff00ff79a7 */ /* 0x0045e200081004ff */
[----:B-1----:R-:W-:-:S02]  /*2a90*/  LOP3.LUT P3, RZ, R6, 0x1, RZ, 0xc0, !PT ;  /* 0x0000000106ff7812 */ /* 0x002fc4000786c0ff */
[----:B------:R-:W-:-:S04]  /*2aa0*/  SEL R5, RZ, 0x1, P1 ;  /* 0x00000001ff057807 */ /* 0x000fc80000800000 */
[----:B------:R-:W-:Y:S02]  /*2ab0*/  LOP3.LUT R10, R10, R5, RZ, 0x3c, !PT ;  /* 0x000000050a0a7212 */ /* 0x000fe400078e3cff */
[----:B--2---:R-:W-:-:S04]  /*2ac0*/  SEL R0, RZ, 0x1, P0 ;  /* 0x00000001ff007807 */ /* 0x004fc80000000000 */
[----:B------:R-:W-:Y:S01]  /*2ad0*/  LOP3.LUT R9, R9, R0, RZ, 0x3c, !PT ;  /* 0x0000000009097212 */ /* 0x000fe200078e3cff */
[----:B------:R-:W-:Y:S06]  /*2ae0*/  @P3 BRA `(.L_x_47) ;  /* 0xfffffffc002c3947 */ /* 0x000fec000383ffff */
[----:B------:R-:W-:Y:S01]  /*2af0*/  ULEA UR5, UR6, UR37, 0x3 ;  /* 0x0000002506057291 */ /* 0x000fe2000f8e18ff */
[----:B------:R-:W-:-:S08]  /*2b00*/  SHF.L.U32 R3, R12, 0x1f, RZ ;  /* 0x0000001f0c037819 */ /* 0x000fd000000006ff */
[----:B------:R-:W1:Y:S02]  /*2b10*/  SYNCS.PHASECHK.TRANS64 P0, [UR5+0xd0], R3 ;  /* 0x0000d003ff0075a7 */ /* 0x000e640008001005 */
[----:B-1----:R-:W-:Y:S05]  /*2b20*/  @P0 BRA `(.L_x_48) ;  /* 0x0000000000080947 */ /* 0x002fea0003800000 */
[----:B------:R-:W1:Y:S02]  /*2b30*/  SYNCS.PHASECHK.TRANS64.TRYWAIT P0, [UR5+0xd0], R3 ;  /* 0x0000d003ff0075a7 */ /* 0x000e640008001105 */
[----:B-1----:R-:W-:Y:S05]  /*2b40*/  @!P0 BRA `(.L_x_49) ;  /* 0x0000008800c88947 */ /* 0x002fea0003800000 */
.L_x_48:
[----:B------:R-:W-:-:S04]  /*2b50*/  UIADD3 UR4, UPT, UPT, UR6, 0x1, URZ ;  /* 0x0000000106047890 */ /* 0x000fc8000fffe0ff */
[----:B------:R-:W-:-:S04]  /*2b60*/  UISETP.NE.AND UP0, UPT, UR4, 0x2, UPT ;  /* 0x000000020400788c */ /* 0x000fc8000bf05270 */
[----:B------:R-:W-:Y:S02]  /*2b70*/  USEL UR7, URZ, 0x1, UP0 ;  /* 0x00000001ff077887 */ /* 0x000fe40008000000 */
[----:B------:R-:W-:-:S04]  /*2b80*/  USEL UR4, UR4, URZ, UP0 ;  /* 0x000000ff04047287 */ /* 0x000fc80008000000 */
[----:B------:R-:W-:Y:S01]  /*2b90*/  ULEA UR4, UR4, UR37, 0x3 ;  /* 0x0000002504047291 */ /* 0x000fe2000f8e18ff */
[----:B-1----:R-:W-:-:S04]  /*2ba0*/  LOP3.LUT R3, R12, UR7, RZ, 0x3c, !PT ;  /* 0x000000070c037c12 */ /* 0x002fc8000f8e3cff */
[----:B------:R-:W-:-:S04]  /*2bb0*/  SHF.L.U32 R0, R3, 0x1f, RZ ;  /* 0x0000001f03007819 */ /* 0x000fc800000006ff */
[----:B------:R-:W1:Y:S02]  /*2bc0*/  SYNCS.PHASECHK.TRANS64 P0, [UR4+0xd0], R0 ;  /* 0x0000d000ff0075a7 */ /* 0x000e640008001004 */
[----:B-1----:R-:W-:Y:S05]  /*2bd0*/  @P0 EXIT ;  /* 0x000000000000094d */ /* 0x002fea0003800000 */
[----:B------:R-:W-:Y:S02]  /*2be0*/  SHF.L.U32 R3, R3, 0x1f, RZ ;  /* 0x0000001f03037819 */ /* 0x000fe400000006ff */
[----:B------:R-:W-:-:S07]  /*2bf0*/  MOV R0, UR4 ;  /* 0x0000000400007c02 */ /* 0x000fce0008000f00 */
.L_x_50:
[----:B-1----:R1:W2:Y:S02]  /*2c00*/  SYNCS.PHASECHK.TRANS64.TRYWAIT P0, [R0+URZ+0xd0], R3 ;  /* 0x0000d003000075a7 */ /* 0x0022a400080011ff */
[----:B--2---:R-:W-:Y:S05]  /*2c10*/  @!P0 NANOSLEEP.SYNCS 0x989680 ;  /* 0x009896800000895d */ /* 0x004fea0003900000 */
[----:B------:R-:W2:Y:S02]  /*2c20*/  @!P0 SYNCS.PHASECHK.TRANS64 P0, [R0+URZ+0xd0], R3 ;  /* 0x0000d003000085a7 */ /* 0x000ea400080010ff */
[----:B--2---:R-:W-:Y:S05]  /*2c30*/  @P0 EXIT ;  /* 0x000000000000094d */ /* 0x004fea0003800000 */
[----:B------:R-:W-:Y:S05]  /*2c40*/  BRA `(.L_x_50) ;  /* 0xfffffffc00ec7947 */ /* 0x000fea000383ffff */
.L_x_43:
[----:B------:R-:W-:-:S09]  /*2c50*/  UISETP.NE.AND UP1, UPT, UR8, URZ, UPT ;  /* 0x000000ff0800728c */ /* 0x000fd2000bf25270 */
[----:B------:R-:W-:Y:S05]  /*2c60*/  BRA.U UP1, `(.L_x_51) ;  /* 0x0000000d01307547 */ /* 0x000fea000b800000 */
[----:B------:R-:W-:Y:S01]  /*2c70*/  UMOV UR4, 0x40 ;  /* 0x0000004000047882 */ /* 0x000fe20000000000 */
[----:B------:R-:W-:Y:S01]  /*2c80*/  NOP ;  /* 0x0000000000007918 */ /* 0x000fe20000000000 */
[----:B------:R-:W-:Y:S01]  /*2c90*/  ULEA UR4, UR37, UR4, 0x18 ;  /* 0x0000000425047291 */ /* 0x000fe2000f8ec0ff */
[----:B------:R-:W-:Y:S02]  /*2ca0*/  UMOV UR5, 0x400 ;  /* 0x0000040000057882 */ /* 0x000fe40000000000 */
[----:B------:R-:W-:-:S06]  /*2cb0*/  ULEA UR37, UR37, UR5, 0x18 ;  /* 0x0000000525257291 */ /* 0x000fcc000f8ec0ff */
[----:B------:R-:W1:Y:S02]  /*2cc0*/  LDS.U8 R0, [UR4+0x1c] ;  /* 0x00001c04ff007984 */ /* 0x000e640008000000 */
[----:B-1----:R-:W-:-:S13]  /*2cd0*/  ISETP.NE.AND P0, PT, R0, RZ, PT ;  /* 0x000000ff0000720c */ /* 0x002fda0003f05270 */
[----:B------:R-:W-:Y:S05]  /*2ce0*/  @P0 BRA `(.L_x_52) ;  /* 0x0000000000580947 */ /* 0x000fea0003800000 */
[----:B------:R-:W-:-:S13]  /*2cf0*/  ELECT P0, URZ, PT ;  /* 0x0000000000ff782f */ /* 0x000fda0003800000 */
[----:B------:R-:W-:Y:S05]  /*2d00*/  @!P0 BRA `(.L_x_53) ;  /* 0x0000000000608947 */ /* 0x000fea0003800000 */
[----:B------:R-:W-:Y:S01]  /*2d10*/  UMOV UR5, 0x10 ;  /* 0x0000001000057882 */ /* 0x000fe20000000000 */
[----:B------:R-:W-:Y:S01]  /*2d20*/  HFMA2 R0, -RZ, RZ, 0, 5.9604644775390625e-08 ;  /* 0x00000001ff007431 */ /* 0x000fe200000001ff */
[----:B------:R-:W-:-:S03]  /*2d30*/  MOV R2, 0xffff ;  /* 0x0000ffff00027802 */ /* 0x000fc60000000f00 */
[----:B------:R-:W-:Y:S04]  /*2d40*/  DEPBAR.LE SB1, 0x36 ;  /* 0x00009d800000791a */ /* 0x000fe80000000000 */
[----:B------:R-:W1:Y:S02]  /*2d50*/  UTCATOMSWS.FIND_AND_SET.ALIGN UP0, UR5, UR5 ;  /* 0x00000005000575e3 */ /* 0x000e640008000800 */
[----:B-1----:R-:W-:Y:S01]  /*2d60*/  MOV R3, UR5 ;  /* 0x0000000500037c02 */ /* 0x002fe20008000f00 */
[----:B------:R-:W-:Y:S06]  /*2d70*/  BRA.U UP0, `(.L_x_54) ;  /* 0x0000000100187547 */ /* 0x000fec000b800000 */
.L_x_55:
[----:B------:R-:W-:Y:S05]  /*2d80*/  NANOSLEEP 0x64 ;  /* 0x000000640000795d */ /* 0x000fea0003800000 */
[----:B------:R-:W-:-:S05]  /*2d90*/  UMOV UR5, 0x10 ;  /* 0x0000001000057882 */ /* 0x000fca0000000000 */
[----:B------:R-:W-:Y:S04]  /*2da0*/  DEPBAR.LE SB1, 0x36 ;  /* 0x00009d800000791a */ /* 0x000fe80000000000 */
[----:B------:R-:W1:Y:S02]  /*2db0*/  UTCATOMSWS.FIND_AND_SET.ALIGN UP0, UR5, UR5 ;  /* 0x00000005000575e3 */ /* 0x000e640008000800 */
[----:B-1----:R-:W-:Y:S01]  /*2dc0*/  MOV R3, UR5 ;  /* 0x0000000500037c02 */ /* 0x002fe20008000f00 */
[----:B------:R-:W-:Y:S05]  /*2dd0*/  BRA.U !UP0, `(.L_x_55) ;  /* 0xfffffffd08e87547 */ /* 0x000fea000b83ffff */
.L_x_54:
[-C--:B------:R-:W-:Y:S02]  /*2de0*/  SHF.L.U32 R2, R2, R3.reuse, RZ ;  /* 0x0000000302027219 */ /* 0x080fe400000006ff */
[----:B------:R-:W-:Y:S01]  /*2df0*/  SHF.L.U32 R0, R0, R3, RZ ;  /* 0x0000000300007219 */ /* 0x000fe200000006ff */
[----:B------:R-:W-:Y:S02]  /*2e00*/  IMAD.SHL.U32 R3, R3, 0x20, RZ ;  /* 0x0000002003037824 */ /* 0x000fe400078e00ff */
[----:B------:R1:W-:Y:S04]  /*2e10*/  ATOMS.OR RZ, [UR4+0x14], R2 ;  /* 0x00001402ffff798c */ /* 0x0003e8000b000004 */
[----:B------:R1:W-:Y:S04]  /*2e20*/  ATOMS.OR RZ, [UR4+0x18], R0 ;  /* 0x00001800ffff798c */ /* 0x0003e8000b000004 */
[----:B------:R1:W-:Y:S01]  /*2e30*/  STS [UR37+0x150], R3 ;  /* 0x00015003ff007988 */ /* 0x0003e20008000825 */
[----:B------:R-:W-:Y:S05]  /*2e40*/  BRA `(.L_x_53) ;  /* 0x0000000000107947 */ /* 0x000fea0003800000 */
.L_x_52:
[----:B------:R-:W-:Y:S02]  /*2e50*/  MOV R0, 0xffffffff ;  /* 0xffffffff00007802 */ /* 0x000fe40000000f00 */
[----:B------:R-:W-:-:S03]  /*2e60*/  MOV R2, 0x2e90 ;  /* 0x00002e9000027802 */ /* 0x000fc60000000f00 */
[----:B------:R1:W-:Y:S04]  /*2e70*/  STS [UR37+0x150], R0 ;  /* 0x00015000ff007988 */ /* 0x0003e80008000825 */
[----:B-1-3-5:R-:W-:Y:S05]  /*2e80*/  CALL.REL.NOINC `($__internal_1_$__cuda_sm10x_tcgen05_guardrail_trap_phase_invalid_during_alloc) ;  /* 0x0000008c00dc7944 */ /* 0x02afea0003c00000 */
.L_x_53:
[----:B------:R-:W-:Y:S05]  /*2e90*/  WARPSYNC.ALL ;  /* 0x0000000000007948 */ /* 0x000fea0003800000 */
[----:B------:R-:W2:Y:S01]  /*2ea0*/  S2UR UR6, SR_CgaCtaId ;  /* 0x00000000000679c3 */ /* 0x000ea20000008800 */
[----:B------:R-:W-:Y:S01]  /*2eb0*/  UMOV UR4, 0x400 ;  /* 0x0000040000047882 */ /* 0x000fe20000000000 */
[----:B------:R-:W-:-:S06]  /*2ec0*/  NOP ;  /* 0x0000000000007918 */ /* 0x000fcc0000000000 */
[----:B------:R-:W-:Y:S06]  /*2ed0*/  BAR.ARV 0x6, 0xa0 ;  /* 0x0182800000007b1d */ /* 0x000fec0000002000 */
[----:B------:R-:W4:Y:S01]  /*2ee0*/  LDCU UR7, c[0x0][0x38c] ;  /* 0x00007180ff0777ac */ /* 0x000f220008000800 */
[----:B------:R-:W-:Y:S01]  /*2ef0*/  IMAD.MOV.U32 R11, RZ, RZ, 0x1 ;  /* 0x00000001ff0b7424 */ /* 0x000fe200078e00ff */
[----:B------:R-:W-:Y:S01]  /*2f00*/  CS2R R8, SRZ ;  /* 0x0000000000087805 */ /* 0x000fe2000001ff00 */
[----:B------:R-:W-:Y:S01]  /*2f10*/  IMAD.MOV.U32 R10, RZ, RZ, RZ ;  /* 0x000000ffff0a7224 */ /* 0x000fe200078e00ff */
[----:B------:R-:W-:Y:S01]  /*2f20*/  UMOV UR17, URZ ;  /* 0x000000ff00117c82 */ /* 0x000fe20008000000 */
[----:B------:R-:W-:Y:S01]  /*2f30*/  UMOV UR16, URZ ;  /* 0x000000ff00107c82 */ /* 0x000fe20008000000 */
[----:B------:R-:W-:Y:S01]  /*2f40*/  UMOV UR22, 0x0 ;  /* 0x0000000000167882 */ /* 0x000fe20000000000 */
[----:B------:R-:W-:Y:S01]  /*2f50*/  UMOV UR23, 0x84084a0 ;  /* 0x084084a000177882 */ /* 0x000fe20000000000 */
[----:B------:R-:W-:Y:S01]  /*2f60*/  UMOV UR20, 0x0 ;  /* 0x0000000000147882 */ /* 0x000fe20000000000 */
[----:B------:R-:W-:Y:S01]  /*2f70*/  UMOV UR21, 0x84084a0 ;  /* 0x084084a000157882 */ /* 0x000fe20000000000 */
[----:B--2---:R-:W-:Y:S01]  /*2f80*/  ULEA UR6, UR6, UR4, 0x18 ;  /* 0x0000000406067291 */ /* 0x004fe2000f8ec0ff */
[----:B------:R-:W2:Y:S03]  /*2f90*/  LDCU UR4, c[0x0][0x38c] ;  /* 0x00007180ff0477ac */ /* 0x000ea60008000800 */
[----:B------:R-:W-:-:S02]  /*2fa0*/  UIADD3 UR11, UPT, UPT, UR6, 0x1a400, URZ ;  /* 0x0001a400060b7890 */ /* 0x000fc4000fffe0ff */
[----:B----4-:R-:W-:-:S03]  /*2fb0*/  UIADD3 UR7, UPT, UPT, UR7, 0x3f, URZ ;  /* 0x0000003f07077890 */ /* 0x010fc6000fffe0ff */
[----:B-1----:R-:W1:Y:S01]  /*2fc0*/  LDS R0, [UR6+0x150] ;  /* 0x00015006ff007984 */ /* 0x002e620008000800 */
[----:B------:R-:W-:Y:S02]  /*2fd0*/  UIADD3 UR18, UPT, UPT, UR6, 0xc400, URZ ;  /* 0x0000c40006127890 */ /* 0x000fe4000fffe0ff */
[----:B------:R-:W-:Y:S02]  /*2fe0*/  USHF.R.S32.HI UR5, URZ, 0x1f, UR7 ;  /* 0x0000001fff057899 */ /* 0x000fe40008011407 */
[----:B------:R-:W-:Y:S02]  /*2ff0*/  USHF.R.U32.HI UR11, URZ, 0x4, UR11 ;  /* 0x00000004ff0b7899 */ /* 0x000fe4000801160b */
[----:B------:R-:W-:Y:S02]  /*3000*/  ULEA.HI UR5, UR5, UR7, URZ, 0x6 ;  /* 0x0000000705057291 */ /* 0x000fe4000f8f30ff */
[----:B------:R-:W-:Y:S02]  /*3010*/  USHF.R.U32.HI UR18, URZ, 0x4, UR18 ;  /* 0x00000004ff127899 */ /* 0x000fe40008011612 */
[----:B------:R-:W-:-:S02]  /*3020*/  USHF.R.S32.HI UR5, URZ, 0x6, UR5 ;  /* 0x00000006ff057899 */ /* 0x000fc40008011405 */
[----:B------:R-:W-:Y:S02]  /*3030*/  ULOP3.LUT UR11, UR11, 0x3fff, URZ, 0xc0, !UPT ;  /* 0x00003fff0b0b7892 */ /* 0x000fe4000f8ec0ff */
[----:B------:R-:W-:Y:S02]  /*3040*/  UISETP.LT.AND UP0, UPT, UR5, 0x1, UPT ;  /* 0x000000010500788c */ /* 0x000fe4000bf01270 */
[----:B------:R-:W-:Y:S02]  /*3050*/  ULOP3.LUT UR18, UR18, 0x3fff, URZ, 0xc0, !UPT ;  /* 0x00003fff12127892 */ /* 0x000fe4000f8ec0ff */
[----:B------:R-:W-:Y:S02]  /*3060*/  USEL UR10, UR5, 0x1, !UP0 ;  /* 0x00000001050a7887 */ /* 0x000fe4000c000000 */
[----:B------:R-:W-:Y:S02]  /*3070*/  ULOP3.LUT UR11, UR11, 0x10000, URZ, 0xfc, !UPT ;  /* 0x000100000b0b7892 */ /* 0x000fe4000f8efcff */
[----:B------:R-:W-:-:S02]  /*3080*/  UIADD3 UR10, UPT, UPT, -UR10, URZ, URZ ;  /* 0x000000ff0a0a7290 */ /* 0x000fc4000fffe1ff */
[----:B--2---:R-:W-:Y:S01]  /*3090*/  UISETP.GE.AND UP3, UPT, UR4, 0x1, UPT ;  /* 0x000000010400788c */ /* 0x004fe2000bf66270 */
[----:B-1----:R-:W-:-:S15]  /*30a0*/  R2UR UR19, R0 ;  /* 0x00000000001372ca */ /* 0x002fde00000e0000 */
.L_x_62:
[----:B------:R-:W-:Y:S02]  /*30b0*/  LEA R0, R10, UR6, 0x3 ;  /* 0x000000060a007c11 */ /* 0x000fe4000f8e18ff */
[----:B------:R-:W-:Y:S02]  /*30c0*/  SHF.L.U32 R5, R9, 0x1f, RZ ;  /* 0x0000001f09057819 */ /* 0x000fe400000006ff */
[----:B------:R-:W-:Y:S01]  /*30d0*/  PLOP3.LUT P0, PT, PT, PT, UP3, 0x80, 0x8 ;  /* 0x000000000008781c */ /* 0x000fe20003f0f038 */
[----:B------:R-:W-:Y:S01]  /*30e0*/  VIADD R3, R0, 0xd0 ;  /* 0x000000d000037836 */ /* 0x000fe20000000000 */
[----:B-1----:R-:W1:Y:S02]  /*30f0*/  SYNCS.PHASECHK.TRANS64.TRYWAIT P1, [R0+URZ+0xc0], R5 ;  /* 0x0000c005000075a7 */ /* 0x002e6400080211ff */
[----:B-1--4-:R-:W-:Y:S09]  /*3100*/  @!P1 BRA `(.L_x_56) ;  /* 0x0000008400709947 */ /* 0x012ff20003800000 */
.L_x_147:
[----:B------:R-:W-:Y:S01]  /*3110*/  LEA R4, R10, UR6, 0x4 ;  /* 0x000000060a047c11 */ /* 0x000fe2000f8e20ff */
[----:B------:R-:W-:Y:S01]  /*3120*/  @UP3 ULEA UR4, UR16, UR6, 0x3 ;  /* 0x0000000610043291 */ /* 0x000fe2000f8e18ff */
[----:B------:R-:W-:Y:S01]  /*3130*/  PLOP3.LUT P2, PT, PT, PT, PT, 0x80, 0x8 ;  /* 0x000000000008781c */ /* 0x000fe20003f4f070 */
[----:B------:R-:W-:Y:S01]  /*3140*/  ULEA UR8, UR17, UR6, 0x3 ;  /* 0x0000000611087291 */ /* 0x000fe2000f8e18ff */
[----:B------:R-:W-:Y:S01]  /*3150*/  PRMT R3, RZ, 0x654, R3 ;  /* 0x00000654ff037816 */ /* 0x000fe20000000003 */
[----:B------:R-:W-:Y:S01]  /*3160*/  ULEA UR9, UR17, UR19, 0x8 ;  /* 0x0000001311097291 */ /* 0x000fe2000f8e40ff */
[----:B-1----:R-:W1:Y:S01]  /*3170*/  LDS.128 R4, [R4+0x130] ;  /* 0x0001300004047984 */ /* 0x002e620000000c00 */
[----:B------:R-:W-:Y:S02]  /*3180*/  @P0 SHF.L.U32 R2, R8, 0x1f, RZ ;  /* 0x0000001f08020819 */ /* 0x000fe400000006ff */
[----:B------:R-:W-:Y:S01]  /*3190*/  SHF.L.U32 R0, R11, 0x1f, RZ ;  /* 0x0000001f0b007819 */ /* 0x000fe200000006ff */
[----:B------:R-:W-:Y:S01]  /*31a0*/  @!PT LDS RZ, [RZ] ;  /* 0x00000000fffff984 */ /* 0x000fe20000000800 */
[----:B------:R-:W-:Y:S01]  /*31b0*/  @!PT LDS RZ, [RZ] ;  /* 0x00000000fffff984 */ /* 0x000fe20000000800 */
[----:B------:R-:W-:Y:S01]  /*31c0*/  @!PT LDS RZ, [RZ] ;  /* 0x00000000fffff984 */ /* 0x000fe20000000800 */
[----:B------:R-:W-:Y:S01]  /*31d0*/  @!PT LDS RZ, [RZ] ;  /* 0x00000000fffff984 */ /* 0x000fe20000000800 */
[----:B------:R2:W-:Y:S06]  /*31e0*/  MEMBAR.ALL.CTA ;  /* 0x0000000000007992 */ /* 0x0005ec0000008000 */
[----:B--2---:R-:W2:Y:S02]  /*31f0*/  FENCE.VIEW.ASYNC.S ;  /* 0x00000000000073c6 */ /* 0x004ea40000000000 */
[----:B--2---:R2:W-:Y:S01]  /*3200*/  SYNCS.ARRIVE.TRANS64.RED.A1T0 RZ, [R3+URZ], RZ ;  /* 0x000000ff03ff79a7 */ /* 0x0045e200081004ff */
[----:B------:R2:W4:Y:S01]  /*3210*/  @P0 SYNCS.PHASECHK.TRANS64.TRYWAIT P2, [UR4], R2 ;  /* 0x00000002ff0005a7 */ /* 0x0005220008041104 */
[----:B-1----:R-:W-:Y:S01]  /*3220*/  LOP3.LUT P1, RZ, R6, 0x1, RZ, 0xc0, !PT ;  /* 0x0000000106ff7812 */ /* 0x002fe2000782c0ff */
[----:B------:R-:W1:Y:S02]  /*3230*/  SYNCS.PHASECHK.TRANS64.TRYWAIT P0, [UR8+0xf0], R0 ;  /* 0x0000f000ff0075a7 */ /* 0x000e640008001108 */
[----:B-12-4-:R-:W-:Y:S10]  /*3240*/  @!P0 BRA `(.L_x_57) ;  /* 0x0000008400348947 */ /* 0x016ff40003800000 */
.L_x_149:
[----:B------:R-:W-:Y:S01]  /*3250*/  IADD3 R10, PT, PT, R10, 0x1, RZ ;  /* 0x000000010a0a7810 */ /* 0x000fe20007ffe0ff */
[----:B------:R-:W-:Y:S06]  /*3260*/  BRA.U !UP3, `(.L_x_58) ;  /* 0x000000010b987547 */ /* 0x000fec000b800000 */
[----:B------:R-:W-:Y:S01]  /*3270*/  UPLOP3.LUT UP4, UPT, UPT, UPT, UPT, 0x40, 0x4 ;  /* 0x000000000004789c */ /* 0x000fe20003f8e870 */
[----:B------:R-:W-:Y:S01]  /*3280*/  UMOV UR15, UR10 ;  /* 0x0000000a000f7c82 */ /* 0x000fe20008000000 */
[----:B------:R-:W-:Y:S01]  /*3290*/  UMOV UR14, UR5 ;  /* 0x00000005000e7c82 */ /* 0x000fe20008000000 */
[----:B------:R-:W-:-:S08]  /*32a0*/  UMOV UR13, UR16 ;  /* 0x00000010000d7c82 */ /* 0x000fd00008000000 */
.L_x_61:
[----:B------:R-:W-:Y:S02]  /*32b0*/  UIADD3 UR15, UPT, UPT, UR15, 0x1, URZ ;  /* 0x000000010f0f7890 */ /* 0x000fe4000fffe0ff */
[----:B--2---:R-:W-:Y:S02]  /*32c0*/  ULEA UR7, UR13, UR6, 0x3 ;  /* 0x000000060d077291 */ /* 0x004fe4000f8e18ff */
[----:B------:R-:W-:Y:S01]  /*32d0*/  UISETP.NE.AND UP0, UPT, UR15, URZ, UPT ;  /* 0x000000ff0f00728c */ /* 0x000fe2000bf05270 */
[----:B----4-:R-:W-:Y:S10]  /*32e0*/  @P2 BRA `(.L_x_59) ;  /* 0x00000000000c2947 */ /* 0x010ff40003800000 */
[----:B-1----:R-:W-:Y:S04]  /*32f0*/  SHF.L.U32 R3, R8, 0x1f, RZ ;  /* 0x0000001f08037819 */ /* 0x002fe800000006ff */
[----:B------:R-:W1:Y:S02]  /*3300*/  SYNCS.PHASECHK.TRANS64.TRYWAIT P0, [UR7], R3 ;  /* 0x00000003ff0075a7 */ /* 0x000e640008001107 */
[----:B-1----:R-:W-:Y:S05]  /*3310*/  @!P0 BRA `(.L_x_60) ;  /* 0x0000008400188947 */ /* 0x002fea0003800000 */
.L_x_59:
[----:B------:R-:W-:Y:S01]  /*3320*/  UISETP.NE.AND UP1, UPT, UR14, 0x1, UPT ;  /* 0x000000010e00788c */ /* 0x000fe2000bf25270 */
[----:B------:R-:W-:Y:S01]  /*3330*/  PLOP3.LUT P2, PT, PT, PT, PT, 0x80, 0x8 ;  /* 0x000000000008781c */ /* 0x000fe20003f4f070 */
[----:B------:R-:W-:Y:S02]  /*3340*/  UIADD3 UR16, UPT, UPT, UR13, 0x1, URZ ;  /* 0x000000010d107890 */ /* 0x000fe4000fffe0ff */
[----:B------:R-:W-:Y:S02]  /*3350*/  ULEA UR24, UR13, UR18, 0x9 ;  /* 0x000000120d187291 */ /* 0x000fe4000f8e48ff */
[----:B------:R-:W-:Y:S01]  /*3360*/  UISETP.NE.AND UP2, UPT, UR16, 0x7, UPT ;  /* 0x000000071000788c */ /* 0x000fe2000bf45270 */
[----:B------:R-:W-:Y:S01]  /*3370*/  PLOP3.LUT P0, PT, PT, PT, UP1, 0x80, 0x8 ;  /* 0x000000000008781c */ /* 0x000fe20003f0f018 */
[----:B------:R-:W-:Y:S02]  /*3380*/  ULEA UR26, UR13, UR11, 0xa ;  /* 0x0000000b0d1a7291 */ /* 0x000fe4000f8e50ff */
[----:B------:R-:W-:Y:S02]  /*3390*/  USEL UR12, URZ, 0x1, UP2 ;  /* 0x00000001ff0c7887 */ /* 0x000fe40009000000 */
[----:B------:R-:W-:Y:S02]  /*33a0*/  USEL UR16, UR16, URZ, UP2 ;  /* 0x000000ff10107287 */ /* 0x000fe40009000000 */
[----:B------:R-:W-:Y:S02]  /*33b0*/  UIADD3 UR30, UPT, UPT, UR24, 0x100, URZ ;  /* 0x00000100181e7890 */ /* 0x000fe4000fffe0ff */
[----:B------:R-:W-:Y:S01]  /*33c0*/  @UP1 ULEA UR4, UR16, UR6, 0x3 ;  /* 0x0000000610041291 */ /* 0x000fe2000f8e18ff */
[----:B------:R-:W-:Y:S01]  /*33d0*/  LOP3.LUT R8, R8, UR12, RZ, 0x3c, !PT ;  /* 0x0000000c08087c12 */ /* 0x000fe2000f8e3cff */
[----:B------:R-:W-:Y:S02]  /*33e0*/  UIADD3 UR28, UPT, UPT, UR26, 0x2, URZ ;  /* 0x000000021a1c7890 */ /* 0x000fe4000fffe0ff */
[----:B------:R-:W-:Y:S01]  /*33f0*/  UIADD3 UR7, UPT, UPT, UR7, 0x38, URZ ;  /* 0x0000003807077890 */ /* 0x000fe2000fffe0ff */
[----:B-1----:R-:W-:Y:S01]  /*3400*/  @P0 SHF.L.U32 R0, R8, 0x1f, RZ ;  /* 0x0000001f08000819 */ /* 0x002fe200000006ff */
[----:B------:R-:W-:Y:S01]  /*3410*/  UMOV UR25, 0x40004040 ;  /* 0x4000404000197882 */ /* 0x000fe20000000000 */
[----:B------:R-:W-:Y:S01]  /*3420*/  UMOV UR27, 0x80004020 ;  /* 0x80004020001b7882 */ /* 0x000fe20000000000 */
[----:B------:R-:W-:Y:S01]  /*3430*/  UMOV UR31, 0x40004040 ;  /* 0x40004040001f7882 */ /* 0x000fe20000000000 */
[----:B------:R2:W4:Y:S01]  /*3440*/  @P0 SYNCS.PHASECHK.TRANS64.TRYWAIT P2, [UR4], R0 ;  /* 0x00000000ff0005a7 */ /* 0x0005220008041104 */
[----:B------:R-:W-:Y:S01]  /*3450*/  UIADD3 UR14, UPT, UPT, UR14, -0x1, URZ ;  /* 0xffffffff0e0e7890 */ /* 0x000fe2000fffe0ff */
[----:B------:R2:W-:Y:S01]  /*3460*/  UTCIMMA gdesc[UR24], gdesc[UR26], tmem[UR9], tmem[UR22], idesc[UR23], UP4 ;  /* 0x00ff161a180075ea */ /* 0x0005e2000a000109 */
[----:B------:R-:W-:Y:S01]  /*3470*/  UPLOP3.LUT UP4, UPT, UPT, UPT, UPT, 0x80, 0x8 ;  /* 0x000000000008789c */ /* 0x000fe20003f8f070 */
[----:B------:R-:W-:Y:S01]  /*3480*/  UMOV UR29, 0x80004020 ;  /* 0x80004020001d7882 */ /* 0x000fe20000000000 */
[----:B------:R-:W-:Y:S01]  /*3490*/  UMOV UR13, UR16 ;  /* 0x00000010000d7c82 */ /* 0x000fe20008000000 */
[----:B------:R2:W-:Y:S01]  /*34a0*/  UTCIMMA gdesc[UR30], gdesc[UR28], tmem[UR9], tmem[UR20], idesc[UR21], UPT ;  /* 0x00ff141c1e0075ea */ /* 0x0005e2000b800109 */
[----:B------:R2:W-:Y:S01]  /*34b0*/  UTCBAR [UR7], URZ ;  /* 0x000000ff070073e9 */ /* 0x0005e200080000ff */
[----:B------:R-:W-:Y:S06]  /*34c0*/  BRA.U UP0, `(.L_x_61) ;  /* 0xfffffffd00787547 */ /* 0x000fec000b83ffff */
.L_x_58:
[----:B------:R-:W-:Y:S01]  /*34d0*/  UIADD3 UR17, UPT, UPT, UR17, 0x1, URZ ;  /* 0x0000000111117890 */ /* 0x000fe2000fffe0ff */
[C---:B------:R-:W-:Y:S01]  /*34e0*/  ISETP.NE.AND P0, PT, R10.reuse, 0x2, PT ;  /* 0x000000020a00780c */ /* 0x040fe20003f05270 */
[----:B------:R-:W-:Y:S02]  /*34f0*/  UIADD3 UR8, UPT, UPT, UR8, 0xe0, URZ ;  /* 0x000000e008087890 */ /* 0x000fe4000fffe0ff */
[----:B------:R-:W-:Y:S01]  /*3500*/  UISETP.NE.AND UP0, UPT, UR17, 0x2, UPT ;  /* 0x000000021100788c */ /* 0x000fe2000bf05270 */
[----:B-12---:R-:W-:Y:S02]  /*3510*/  SEL R0, RZ, 0x1, P0 ;  /* 0x00000001ff007807 */ /* 0x006fe40000000000 */
[----:B------:R-:W-:Y:S01]  /*3520*/  SEL R10, R10, RZ, P0 ;  /* 0x000000ff0a0a7207 */ /* 0x000fe20000000000 */
[----:B------:R-:W-:Y:S01]  /*3530*/  USEL UR4, URZ, 0x1, UP0 ;  /* 0x00000001ff047887 */ /* 0x000fe20008000000 */
[----:B------:R-:W-:Y:S01]  /*3540*/  LOP3.LUT R9, R9, R0, RZ, 0x3c, !PT ;  /* 0x0000000009097212 */ /* 0x000fe200078e3cff */
[----:B------:R-:W-:Y:S01]  /*3550*/  USEL UR17, UR17, URZ, UP0 ;  /* 0x000000ff11117287 */ /* 0x000fe20008000000 */
[----:B------:R1:W-:Y:S03]  /*3560*/  UTCBAR [UR8], URZ ;  /* 0x000000ff080073e9 */ /* 0x0003e600080000ff */
[----:B------:R-:W-:Y:S01]  /*3570*/  LOP3.LUT R11, R11, UR4, RZ, 0x3c, !PT ;  /* 0x000000040b0b7c12 */ /* 0x000fe2000f8e3cff */
[----:B------:R-:W-:Y:S07]  /*3580*/  @P1 BRA `(.L_x_62) ;  /* 0xfffffff800c81947 */ /* 0x000fee000383ffff */
[----:B------:R-:W2:Y:S01]  /*3590*/  S2UR UR4, SR_CgaCtaId ;  /* 0x00000000000479c3 */ /* 0x000ea20000008800 */
[----:B------:R-:W-:Y:S01]  /*35a0*/  ELECT P0, URZ, PT ;  /* 0x0000000000ff782f */ /* 0x000fe20003800000 */
[----:B------:R-:W-:Y:S01]  /*35b0*/  IMAD.MOV.U32 R0, RZ, RZ, 0x1 ;  /* 0x00000001ff007424 */ /* 0x000fe200078e00ff */
[----:B------:R-:W-:Y:S01]  /*35c0*/  UIADD3 UR6, UPT, UPT, UR6, 0xf0, URZ ;  /* 0x000000f006067890 */ /* 0x000fe2000fffe0ff */
[----:B------:R-:W-:Y:S01]  /*35d0*/  SHF.L.U32 R3, R11, 0x1f, RZ ;  /* 0x0000001f0b037819 */ /* 0x000fe200000006ff */
[----:B------:R-:W-:-:S03]  /*35e0*/  UMOV UR5, 0x40 ;  /* 0x0000004000057882 */ /* 0x000fc60000000000 */
[----:B------:R-:W-:Y:S01]  /*35f0*/  UVIRTCOUNT.DEALLOC.SMPOOL 0x80 ;  /* 0x000000800000784c */ /* 0x000fe20000000000 */
[----:B--2---:R-:W-:Y:S02]  /*3600*/  ULEA UR4, UR4, UR5, 0x18 ;  /* 0x0000000504047291 */ /* 0x004fe4000f8ec0ff */
[----:B------:R-:W-:-:S07]  /*3610*/  ULEA UR5, UR17, UR6, 0x3 ;  /* 0x0000000611057291 */ /* 0x000fce000f8e18ff */
[----:B------:R2:W-:Y:S02]  /*3620*/  @P0 STS.U8 [UR4+0x1c], R0 ;  /* 0x00001c00ff000988 */ /* 0x0005e40008000004 */
[----:B------:R-:W3:Y:S02]  /*3630*/  SYNCS.PHASECHK.TRANS64.TRYWAIT P0, [UR5], R3 ;  /* 0x00000003ff0075a7 */ /* 0x000ee40008001105 */
[----:B--23--:R-:W-:Y:S05]  /*3640*/  @!P0 BRA `(.L_x_63) ;  /* 0x0000008000648947 */ /* 0x00cfea0003800000 */
.L_x_152:
[----:B------:R-:W-:-:S04]  /*3650*/  UIADD3 UR7, UPT, UPT, UR17, 0x1, URZ ;  /* 0x0000000111077890 */ /* 0x000fc8000fffe0ff */
[----:B------:R-:W-:-:S04]  /*3660*/  UISETP.NE.AND UP0, UPT, UR7, 0x2, UPT ;  /* 0x000000020700788c */ /* 0x000fc8000bf05270 */
[----:B------:R-:W-:Y:S02]  /*3670*/  USEL UR5, URZ, 0x1, UP0 ;  /* 0x00000001ff057887 */ /* 0x000fe40008000000 */
[----:B------:R-:W-:-:S04]  /*3680*/  USEL UR7, UR7, URZ, UP0 ;  /* 0x000000ff07077287 */ /* 0x000fc80008000000 */
[----:B------:R-:W-:Y:S01]  /*3690*/  ULEA UR7, UR7, UR6, 0x3 ;  /* 0x0000000607077291 */ /* 0x000fe2000f8e18ff */
[----:B--2---:R-:W-:-:S04]  /*36a0*/  LOP3.LUT R3, R11, UR5, RZ, 0x3c, !PT ;  /* 0x000000050b037c12 */ /* 0x004fc8000f8e3cff */
[----:B------:R-:W-:-:S04]  /*36b0*/  SHF.L.U32 R3, R3, 0x1f, RZ ;  /* 0x0000001f03037819 */ /* 0x000fc800000006ff */
[----:B------:R-:W2:Y:S02]  /*36c0*/  SYNCS.PHASECHK.TRANS64.TRYWAIT P0, [UR7], R3 ;  /* 0x00000003ff0075a7 */ /* 0x000ea40008001107 */
[----:B--2---:R-:W-:Y:S05]  /*36d0*/  @!P0 BRA `(.L_x_64) ;  /* 0x0000008000588947 */ /* 0x004fea0003800000 */
.L_x_154:
[----:B------:R-:W-:Y:S01]  /*36e0*/  NOP ;  /* 0x0000000000007918 */ /* 0x000fe20000000000 */
[----:B--2---:R-:W2:Y:S01]  /*36f0*/  LDS R0, [UR4+0x14] ;  /* 0x00001404ff007984 */ /* 0x004ea20008000800 */
[----:B------:R-:W-:Y:S01]  /*3700*/  ULOP3.LUT UR6, UR19, 0xffff, URZ, 0xc0, !UPT ;  /* 0x0000ffff13067892 */ /* 0x000fe2000f8ec0ff */
[----:B-1----:R-:W-:Y:S01]  /*3710*/  UMOV UR8, 0xffff ;  /* 0x0000ffff00087882 */ /* 0x002fe20000000000 */
[----:B------:R-:W-:Y:S02]  /*3720*/  UMOV UR5, 0x1 ;  /* 0x0000000100057882 */ /* 0x000fe40000000000 */
[----:B------:R-:W-:-:S04]  /*3730*/  USHF.R.U32.HI UR6, URZ, 0x5, UR6 ;  /* 0x00000005ff067899 */ /* 0x000fc80008011606 */
[----:B------:R-:W-:Y:S02]  /*3740*/  USHF.L.U32 UR8, UR8, UR6, URZ ;  /* 0x0000000608087299 */ /* 0x000fe400080006ff */
[----:B------:R-:W-:-:S04]  /*3750*/  USHF.L.U32 UR5, UR5, UR6, URZ ;  /* 0x0000000605057299 */ /* 0x000fc800080006ff */
[----:B--2---:R-:W-:-:S04]  /*3760*/  LOP3.LUT R0, R0, UR8, RZ, 0xc0, !PT ;  /* 0x0000000800007c12 */ /* 0x004fc8000f8ec0ff */
[----:B------:R-:W-:-:S13]  /*3770*/  ISETP.NE.AND P0, PT, R0, UR8, PT ;  /* 0x0000000800007c0c */ /* 0x000fda000bf05270 */
[----:B------:R-:W-:Y:S05]  /*3780*/  @P0 BRA `(.L_x_65) ;  /* 0x0000000000580947 */ /* 0x000fea0003800000 */
[----:B------:R-:W1:Y:S02]  /*3790*/  LDS R0, [UR4+0x18] ;  /* 0x00001804ff007984 */ /* 0x000e640008000800 */
[----:B-1----:R-:W-:-:S04]  /*37a0*/  LOP3.LUT R0, R0, UR5, RZ, 0xc0, !PT ;  /* 0x0000000500007c12 */ /* 0x002fc8000f8ec0ff */
[----:B------:R-:W-:-:S13]  /*37b0*/  ISETP.NE.AND P0, PT, R0, UR5, PT ;  /* 0x0000000500007c0c */ /* 0x000fda000bf05270 */
[----:B------:R-:W-:Y:S05]  /*37c0*/  @P0 BRA `(.L_x_66) ;  /* 0x00000000003c0947 */ /* 0x000fea0003800000 */
[----:B------:R-:W1:Y:S01]  /*37d0*/  S2R R2, SR_LANEID ;  /* 0x0000000000027919 */ /* 0x000e620000000000 */
[----:B------:R-:W-:Y:S01]  /*37e0*/  ULOP3.LUT UR8, URZ, UR8, URZ, 0x33, !UPT ;  /* 0x00000008ff087292 */ /* 0x000fe2000f8e33ff */
[----:B------:R-:W-:Y:S01]  /*37f0*/  LOP3.LUT R4, RZ, UR5, RZ, 0x33, !PT ;  /* 0x00000005ff047c12 */ /* 0x000fe2000f8e33ff */
[----:B------:R-:W-:Y:S02]  /*3800*/  VOTEU.ANY UR7, UPT, PT ;  /* 0x0000000000077886 */ /* 0x000fe400038e0100 */
[----:B------:R-:W-:Y:S01]  /*3810*/  UFLO.U32 UR7, UR7 ;  /* 0x00000007000772bd */ /* 0x000fe200080e0000 */
[----:B------:R-:W2:Y:S01]  /*3820*/  REDUX UR5, R4 ;  /* 0x00000000040573c4 */ /* 0x000ea20000000000 */
[----:B------:R-:W-:-:S06]  /*3830*/  IMAD.U32 R0, RZ, RZ, UR8 ;  /* 0x00000008ff007e24 */ /* 0x000fcc000f8e00ff */
[----:B------:R3:W-:Y:S01]  /*3840*/  UTCATOMSWS.AND URZ, UR8 ;  /* 0x0000000800ff79e3 */ /* 0x0007e20008000000 */
[----:B------:R-:W4:Y:S01]  /*3850*/  REDUX UR6, R0 ;  /* 0x00000000000673c4 */ /* 0x000f220000000000 */
[----:B-1----:R-:W-:Y:S01]  /*3860*/  ISETP.EQ.U32.AND P0, PT, R2, UR7, PT ;  /* 0x0000000702007c0c */ /* 0x002fe2000bf02070 */
[----:B--2---:R-:W-:Y:S01]  /*3870*/  IMAD.U32 R2, RZ, RZ, UR5 ;  /* 0x00000005ff027e24 */ /* 0x004fe2000f8e00ff */
[----:B----4-:R-:W-:-:S11]  /*3880*/  MOV R3, UR6 ;  /* 0x0000000600037c02 */ /* 0x010fd60008000f00 */
[----:B------:R3:W-:Y:S04]  /*3890*/  @P0 ATOMS.AND RZ, [UR4+0x14], R3 ;  /* 0x00001403ffff098c */ /* 0x0007e8000a800004 */
[----:B------:R3:W-:Y:S01]  /*38a0*/  @P0 ATOMS.AND RZ, [UR4+0x18], R2 ;  /* 0x00001802ffff098c */ /* 0x0007e2000a800004 */
[----:B------:R-:W-:Y:S05]  /*38b0*/  BRA `(.L_x_67) ;  /* 0x0000000000147947 */ /* 0x000fea0003800000 */
.L_x_66:
[----:B------:R-:W-:Y:S02]  /*38c0*/  MOV R2, 0x38e0 ;  /* 0x000038e000027802 */ /* 0x000fe40000000f00 */
[----:B----45:R-:W-:Y:S05]  /*38d0*/  CALL.REL.NOINC `($__internal_0_$__cuda_sm10x_tcgen05_guardrail_trap_col_being_dealloced_not_returned_by_alloc) ;  /* 0x00000084003c7944 */ /* 0x030fea0003c00000 */
[----:B------:R-:W-:Y:S05]  /*38e0*/  BRA `(.L_x_67) ;  /* 0x0000000000087947 */ /* 0x000fea0003800000 */
.L_x_65:
[----:B------:R-:W-:Y:S02]  /*38f0*/  MOV R2, 0x3910 ;  /* 0x0000391000027802 */ /* 0x000fe40000000f00 */
[----:B----45:R-:W-:Y:S05]  /*3900*/  CALL.REL.NOINC `($__internal_2_$__cuda_sm10x_tcgen05_guardrail_trap_unallocated_columns_being_dealloced) ;  /* 0x0000008400487944 */ /* 0x030fea0003c00000 */
.L_x_67:
[----:B------:R-:W-:Y:S01]  /*3910*/  NOP ;  /* 0x0000000000007918 */ /* 0x000fe20000000000 */
[----:B---3--:R-:W-:Y:S05]  /*3920*/  EXIT ;  /* 0x000000000000794d */ /* 0x008fea0003800000 */
.L_x_51:
[----:B------:R-:W-:-:S09]  /*3930*/  UISETP.NE.OR UP2, UPT, UR8, 0x3, !UP2 ;  /* 0x000000030800788c */ /* 0x000fd2000d745670 */
[----:B------:R-:W-:Y:S05]  /*3940*/  BRA.U UP2, `(.L_x_68) ;  /* 0x0000001102147547 */ /* 0x000fea000b800000 */
[----:B------:R-:W1:Y:S01]  /*3950*/  LDC R0, c[0x0][0xb30] ;  /* 0x0002cc00ff007b82 */ /* 0x000e620000000800 */
[----:B------:R-:W2:Y:S01]  /*3960*/  LDCU.64 UR8, c[0x0][0x888] ;  /* 0x00011100ff0877ac */ /* 0x000ea20008000a00 */
[----:B------:R-:W-:Y:S02]  /*3970*/  HFMA2 R29, -RZ, RZ, 0, 0 ;  /* 0x00000000ff1d7431 */ /* 0x000fe400000001ff */
[----:B------:R-:W-:Y:S01]  /*3980*/  IMAD.MOV.U32 R31, RZ, RZ, 0x1 ;  /* 0x00000001ff1f7424 */ /* 0x000fe200078e00ff */
[----:B------:R-:W-:Y:S01]  /*3990*/  MOV R23, 0x2000 ;  /* 0x0000200000177802 */ /* 0x000fe20000000f00 */
[----:B------:R-:W4:Y:S01]  /*39a0*/  LDCU.64 UR4, c[0x0][0x890] ;  /* 0x00011200ff0477ac */ /* 0x000f220008000a00 */
[----:B------:R-:W-:Y:S01]  /*39b0*/  IMAD.MOV.U32 R30, RZ, RZ, RZ ;  /* 0x000000ffff1e7224 */ /* 0x000fe200078e00ff */
[----:B------:R-:W3:Y:S01]  /*39c0*/  LDC R19, c[0x0][0x370] ;  /* 0x0000dc00ff137b82 */ /* 0x000ee20000000800 */
[----:B------:R-:W-:Y:S01]  /*39d0*/  UMOV UR7, 0x400 ;  /* 0x0000040000077882 */ /* 0x000fe20000000000 */
[----:B------:R-:W-:-:S02]  /*39e0*/  UPLOP3.LUT UP1, UPT, UPT, UPT, UPT, 0x40, 0x4 ;  /* 0x000000000004789c */ /* 0x000fc40003f2e870 */
[----:B------:R-:W-:-:S04]  /*39f0*/  ULEA UR7, UR37, UR7, 0x18 ;  /* 0x0000000725077291 */ /* 0x000fc8000f8ec0ff */
[----:B------:R-:W3:Y:S01]  /*3a00*/  LDC R2, c[0x0][0xb0c] ;  /* 0x0002c300ff027b82 */ /* 0x000ee20000000800 */
[----:B------:R-:W-:Y:S02]  /*3a10*/  UIADD3 UR13, UPT, UPT, UR7, 0x88, URZ ;  /* 0x00000088070d7890 */ /* 0x000fe4000fffe0ff */
[----:B--2---:R-:W-:Y:S02]  /*3a20*/  UISETP.NE.U32.AND UP2, UPT, UR8, URZ, UPT ;  /* 0x000000ff0800728c */ /* 0x004fe4000bf45070 */
[----:B------:R-:W-:Y:S02]  /*3a30*/  UIADD3 UR33, UPT, UPT, UR7, 0x70, URZ ;  /* 0x0000007007217890 */ /* 0x000fe4000fffe0ff */
[----:B----4-:R-:W-:Y:S01]  /*3a40*/  UISETP.NE.U32.AND UP3, UPT, UR4, URZ, UPT ;  /* 0x000000ff0400728c */ /* 0x010fe2000bf65070 */
[----:B------:R-:W2:Y:S01]  /*3a50*/  LDC R18, c[0x0][0xb20] ;  /* 0x0002c800ff127b82 */ /* 0x000ea20000000800 */
[----:B-1----:R-:W-:Y:S01]  /*3a60*/  ISETP.NE.AND P1, PT, R0, 0x1, PT ;  /* 0x000000010000780c */ /* 0x002fe20003f25270 */
[----:B------:R-:W-:-:S02]  /*3a70*/  UISETP.NE.AND.EX UP2, UPT, UR9, URZ, UPT, UP2 ;  /* 0x000000ff0900728c */ /* 0x000fc4000bf45320 */
[----:B------:R-:W-:Y:S02]  /*3a80*/  UIADD3 UR25, UPT, UPT, UR7, 0x78, URZ ;  /* 0x0000007807197890 */ /* 0x000fe4000fffe0ff */
[----:B------:R-:W-:Y:S02]  /*3a90*/  UIADD3 UR17, UPT, UPT, UR7, 0x80, URZ ;  /* 0x0000008007117890 */ /* 0x000fe4000fffe0ff */
[----:B------:R-:W1:Y:S01]  /*3aa0*/  LDC.64 R32, c[0x0][0x348] ;  /* 0x0000d200ff207b82 */ /* 0x000e620000000a00 */
[----:B------:R-:W-:Y:S02]  /*3ab0*/  UPRMT UR13, UR37, 0x654, UR13 ;  /* 0x00000654250d7896 */ /* 0x000fe4000800000d */
[----:B------:R-:W-:-:S05]  /*3ac0*/  UISETP.NE.AND.EX UP3, UPT, UR5, URZ, UPT, UP3 ;  /* 0x000000ff0500728c */ /* 0x000fca000bf65330 */
[----:B------:R-:W4:Y:S08]  /*3ad0*/  LDC.64 R16, c[0x0][0xb10] ;  /* 0x0002c400ff107b82 */ /* 0x000f300000000a00 */
[----:B------:R-:W1:Y:S08]  /*3ae0*/  LDC.64 R6, c[0x0][0xb18] ;  /* 0x0002c600ff067b82 */ /* 0x000e700000000a00 */
[----:B------:R-:W1:Y:S08]  /*3af0*/  LDC.64 R4, c[0x0][0xb28] ;  /* 0x0002ca00ff047b82 */ /* 0x000e700000000a00 */
[----:B--23--:R-:W1:Y:S02]  /*3b00*/  LDC R22, c[0x0][0x374] ;  /* 0x0000dd00ff167b82 */ /* 0x00ce640000000800 */
.L_x_79:
[C---:B------:R-:W-:Y:S02]  /*3b10*/  LEA R0, R30.reuse, UR7, 0x3 ;  /* 0x000000071e007c11 */ /* 0x040fe4000f8e18ff */
[----:B------:R-:W-:Y:S02]  /*3b20*/  SHF.L.U32 R3, R29, 0x1f, RZ ;  /* 0x0000001f1d037819 */ /* 0x000fe400000006ff */
[----:B------:R-:W-:Y:S02]  /*3b30*/  LEA R24, R30, UR7, 0x4 ;  /* 0x000000071e187c11 */ /* 0x000fe4000f8e20ff */
[----:B--2---:R-:W2:Y:S02]  /*3b40*/  SYNCS.PHASECHK.TRANS64.TRYWAIT P0, [R0+URZ+0xc0], R3 ;  /* 0x0000c003000075a7 */ /* 0x004ea400080011ff */
[----:B--2---:R-:W-:Y:S05]  /*3b50*/  @!P0 BRA `(.L_x_69) ;  /* 0x0000007c00508947 */ /* 0x004fea0003800000 */
.L_x_155:
[----:B------:R-:W-:Y:S01]  /*3b60*/  ISETP.GE.AND P0, PT, R72, 0x1, PT ;  /* 0x000000014800780c */ /* 0x000fe20003f06270 */
[----:B------:R-:W3:Y:S01]  /*3b70*/  LDS.128 R24, [R24+0x130] ;  /* 0x0001300018187984 */ /* 0x000ee20000000c00 */
[----:B--2---:R-:W-:Y:S01]  /*3b80*/  VIADD R0, R0, 0xd0 ;  /* 0x000000d000007836 */ /* 0x004fe20000000000 */
[----:B------:R-:W-:Y:S01]  /*3b90*/  @!PT LDS RZ, [RZ] ;  /* 0x00000000fffff984 */ /* 0x000fe20000000800 */
[----:B------:R-:W-:Y:S01]  /*3ba0*/  @!PT LDS RZ, [RZ] ;  /* 0x00000000fffff984 */ /* 0x000fe20000000800 */
[----:B------:R-:W-:Y:S01]  /*3bb0*/  @!PT LDS RZ, [RZ] ;  /* 0x00000000fffff984 */ /* 0x000fe20000000800 */
[----:B------:R-:W-:Y:S01]  /*3bc0*/  @!PT LDS RZ, [RZ] ;  /* 0x00000000fffff984 */ /* 0x000fe20000000800 */
[----:B------:R2:W-:Y:S06]  /*3bd0*/  MEMBAR.ALL.CTA ;  /* 0x0000000000007992 */ /* 0x0005ec0000008000 */
[----:B--2---:R-:W2:Y:S01]  /*3be0*/  FENCE.VIEW.ASYNC.S ;  /* 0x00000000000073c6 */ /* 0x004ea20000000000 */
[----:B------:R-:W-:Y:S04]  /*3bf0*/  PRMT R0, RZ, 0x654, R0 ;  /* 0x00000654ff007816 */ /* 0x000fe80000000000 */
[----:B--2---:R2:W-:Y:S01]  /*3c00*/  SYNCS.ARRIVE.TRANS64.RED.A1T0 RZ, [R0+URZ], RZ ;  /* 0x000000ff00ff79a7 */ /* 0x0045e200081004ff */
[----:B---3--:R-:W-:Y:S11]  /*3c10*/  LOP3.LUT P3, RZ, R26, 0x1, RZ, 0xc0, !PT ;  /* 0x000000011aff7812 */ /* 0x008ff6000786c0ff */
[----:B------:R-:W-:Y:S02]  /*3c20*/  @!UPT UIADD3 URZ, UPT, UPT, URZ, URZ, URZ ;  /* 0x000000fffffff290 */ /* 0x000fe4000fffe0ff */
[----:B------:R-:W-:Y:S02]  /*3c30*/  @P3 MOV R13, R24 ;  /* 0x00000018000d3202 */ /* 0x000fe40000000f00 */
[----:B------:R-:W-:Y:S01]  /*3c40*/  @P3 LOP3.LUT R8, R25, 0xffff, RZ, 0xc0, !PT ;  /* 0x0000ffff19083812 */ /* 0x000fe200078ec0ff */
[----:B--2---:R-:W-:Y:S06]  /*3c50*/  @!P0 BRA `(.L_x_70) ;  /* 0x0000000000a48947 */ /* 0x004fec0003800000 */
[----:B-1----:R-:W-:Y:S01]  /*3c60*/  IMAD.HI.U32 R35, R22, R7, RZ ;  /* 0x0000000716237227 */ /* 0x002fe200078e00ff */
[----:B------:R-:W-:Y:S02]  /*3c70*/  ISETP.NE.AND P0, PT, R6, 0x1, PT ;  /* 0x000000010600780c */ /* 0x000fe40003f05270 */
[----:B------:R-:W-:Y:S01]  /*3c80*/  ISETP.NE.AND P2, PT, R72, 0x1, PT ;  /* 0x000000014800780c */ /* 0x000fe20003f45270 */
[----:B----4-:R-:W-:Y:S01]  /*3c90*/  IMAD.HI.U32 R34, R19, R16, RZ ;  /* 0x0000001013227227 */ /* 0x010fe200078e00ff */
[----:B------:R-:W-:Y:S02]  /*3ca0*/  SHF.R.U32.HI R35, RZ, R18, R35 ;  /* 0x00000012ff237219 */ /* 0x000fe40000011623 */
[----:B------:R-:W-:Y:S01]  /*3cb0*/  ISETP.NE.AND P4, PT, R2, 0x1, PT ;  /* 0x000000010200780c */ /* 0x000fe20003f85270 */
[----:B------:R-:W-:Y:S01]  /*3cc0*/  IMAD.HI.U32 R36, R13, R16, RZ ;  /* 0x000000100d247227 */ /* 0x000fe200078e00ff */
[----:B------:R-:W-:Y:S02]  /*3cd0*/  SHF.R.U32.HI R34, RZ, R17, R34 ;  /* 0x00000011ff227219 */ /* 0x000fe40000011622 */
[----:B------:R-:W-:Y:S01]  /*3ce0*/  SEL R3, R22, R35, !P0 ;  /* 0x0000002316037207 */ /* 0x000fe20004000000 */
[C---:B------:R-:W-:Y:S01]  /*3cf0*/  IMAD.HI.U32 R35, R8.reuse, R7, RZ ;  /* 0x0000000708237227 */ /* 0x040fe200078e00ff */
[----:B------:R-:W-:Y:S02]  /*3d00*/  SEL R11, R19, R34, !P4 ;  /* 0x00000022130b7207 */ /* 0x000fe40006000000 */
[----:B------:R-:W-:Y:S01]  /*3d10*/  SHF.R.U32.HI R36, RZ, R17, R36 ;  /* 0x00000011ff247219 */ /* 0x000fe20000011624 */
[----:B------:R-:W-:Y:S01]  /*3d20*/  IMAD.HI.U32 R38, R3, R4, RZ ;  /* 0x0000000403267227 */ /* 0x000fe200078e00ff */
[----:B------:R-:W-:Y:S03]  /*3d30*/  SHF.R.U32.HI R35, RZ, R18, R35 ;  /* 0x00000012ff237219 */ /* 0x000fe60000011623 */
[----:B------:R-:W-:Y:S01]  /*3d40*/  IMAD.HI.U32 R34, R11, R4, RZ ;  /* 0x000000040b227227 */ /* 0x000fe200078e00ff */
[----:B------:R-:W-:Y:S02]  /*3d50*/  @P2 SHF.R.U32.HI R3, RZ, R5, R38 ;  /* 0x00000005ff032219 */ /* 0x000fe40000011626 */
[----:B------:R-:W-:Y:S02]  /*3d60*/  SEL R9, R8, R35, !P0 ;  /* 0x0000002308097207 */ /* 0x000fe40004000000 */
[----:B------:R-:W-:Y:S01]  /*3d70*/  @P2 SHF.R.U32.HI R11, RZ, R5, R34 ;  /* 0x00000005ff0b2219 */ /* 0x000fe20000011622 */
[C---:B------:R-:W-:Y:S01]  /*3d80*/  IMAD R10, R72.reuse, R3, RZ ;  /* 0x00000003480a7224 */ /* 0x040fe200078e02ff */
[----:B------:R-:W-:Y:S01]  /*3d90*/  SEL R3, R13, R36, !P4 ;  /* 0x000000240d037207 */ /* 0x000fe20006000000 */
[C---:B------:R-:W-:Y:S03]  /*3da0*/  IMAD.HI.U32 R14, R9.reuse, R4, RZ ;  /* 0x00000004090e7227 */ /* 0x040fe600078e00ff */
[----:B------:R-:W-:Y:S01]  /*3db0*/  ISETP.GE.AND P0, PT, R9, R10, PT ;  /* 0x0000000a0900720c */ /* 0x000fe20003f06270 */
[C---:B------:R-:W-:Y:S01]  /*3dc0*/  IMAD R12, R72.reuse, R11, RZ ;  /* 0x0000000b480c7224 */ /* 0x040fe200078e02ff */
[-C--:B------:R-:W-:Y:S04]  /*3dd0*/  SHF.R.U32.HI R14, RZ, R5.reuse, R14 ;  /* 0x00000005ff0e7219 */ /* 0x080fe8000001160e */
[----:B------:R-:W-:Y:S02]  /*3de0*/  ISETP.GE.OR P0, PT, R3, R12, P0 ;  /* 0x0000000c0300720c */ /* 0x000fe40000706670 */
[----:B------:R-:W-:Y:S05]  /*3df0*/  SEL R15, R9, R14, !P2 ;  /* 0x0000000e090f7207 */ /* 0x000fea0005000000 */
[----:B------:R-:W-:Y:S04]  /*3e00*/  IMAD.MOV R14, RZ, RZ, -R15 ;  /* 0x000000ffff0e7224 */ /* 0x000fe800078e0a0f */
[----:B------:R-:W-:Y:S02]  /*3e10*/  IMAD R14, R72, R14, R9 ;  /* 0x0000000e480e7224 */ /* 0x000fe400078e0209 */
[C---:B------:R-:W-:Y:S05]  /*3e20*/  @!P0 IMAD.HI.U32 R10, R3.reuse, R4, RZ ;  /* 0x00000004030a8227 */ /* 0x040fea00078e00ff */
[----:B------:R-:W-:Y:S04]  /*3e30*/  @!P0 SHF.R.U32.HI R10, RZ, R5, R10 ;  /* 0x00000005ff0a8219 */ /* 0x000fe8000001160a */
[----:B------:R-:W-:Y:S01]  /*3e40*/  @!P0 SEL R0, R3, R10, !P2 ;  /* 0x0000000a03008207 */ /* 0x000fe20005000000 */
[----:B------:R-:W-:Y:S03]  /*3e50*/  IMAD.MOV R10, RZ, RZ, -R3 ;  /* 0x000000ffff0a7224 */ /* 0x000fe600078e0a03 */
[----:B------:R-:W-:Y:S01]  /*3e60*/  @!P0 IADD3 R15, PT, PT, R15, -R0, RZ ;  /* 0x800000000f0f8210 */ /* 0x000fe20007ffe0ff */
[----:B------:R-:W-:Y:S01]  /*3e70*/  @!P0 IMAD R0, R11, R14, R0 ;  /* 0x0000000e0b008224 */ /* 0x000fe200078e0200 */
[----:B------:R-:W-:Y:S01]  /*3e80*/  IADD3 R11, PT, PT, -R9, RZ, RZ ;  /* 0x000000ff090b7210 */ /* 0x000fe20007ffe1ff */
[----:B------:R-:W-:Y:S02]  /*3e90*/  IMAD R13, R2, R10, R13 ;  /* 0x0000000a020d7224 */ /* 0x000fe400078e020d */
[----:B------:R-:W-:Y:S02]  /*3ea0*/  @!P0 IMAD R9, R15, R72, R3 ;  /* 0x000000480f098224 */ /* 0x000fe400078e0203 */
[----:B------:R-:W-:Y:S02]  /*3eb0*/  @!P0 IMAD.MOV.U32 R3, RZ, RZ, R0 ;  /* 0x000000ffff038224 */ /* 0x000fe400078e0000 */
[----:B------:R-:W-:Y:S02]  /*3ec0*/  IMAD R8, R6, R11, R8 ;  /* 0x0000000b06087224 */ /* 0x000fe400078e0208 */
[----:B------:R-:W-:Y:S02]  /*3ed0*/  IMAD R13, R3, R2, R13 ;  /* 0x00000002030d7224 */ /* 0x000fe400078e020d */
[----:B------:R-:W-:Y:S02]  /*3ee0*/  IMAD R8, R9, R6, R8 ;  /* 0x0000000609087224 */ /* 0x000fe400078e0208 */
.L_x_70:
[----:B------:R-:W-:Y:S05]  /*3ef0*/  BRA.U UP1, `(.L_x_71) ;  /* 0x0000000101107547 */ /* 0x000fea000b800000 */
[----:B------:R-:W-:Y:S04]  /*3f00*/  MOV R0, UR6 ;  /* 0x0000000600007c02 */ /* 0x000fe80008000f00 */
[----:B------:R-:W-:Y:S04]  /*3f10*/  SHF.L.U32 R3, R0, 0x1f, RZ ;  /* 0x0000001f00037819 */ /* 0x000fe800000006ff */
[----:B------:R-:W2:Y:S02]  /*3f20*/  SYNCS.PHASECHK.TRANS64.TRYWAIT P0, [UR7+0xb8], R3 ;  /* 0x0000b803ff0075a7 */ /* 0x000ea40008001107 */
[----:B--2---:R-:W-:Y:S05]  /*3f30*/  @!P0 BRA `(.L_x_72) ;  /* 0x00000078006c8947 */ /* 0x004fea0003800000 */
.L_x_71:
[----:B------:R-:W-:Y:S02]  /*3f40*/  R2UR UR35, R21 ;  /* 0x00000000152372ca */ /* 0x000fe400000e0000 */
[----:B------:R-:W-:Y:S02]  /*3f50*/  R2UR UR34, R20 ;  /* 0x00000000142272ca */ /* 0x000fe400000e0000 */
[----:B------:R-:W-:Y:S02]  /*3f60*/  ISETP.NE.U32.AND P2, PT, RZ, UR4, PT ;  /* 0x00000004ff007c0c */ /* 0x000fe4000bf45070 */
[----:B------:R-:W-:Y:S02]  /*3f70*/  SHF.L.U32 R12, R31, 0x1f, RZ ;  /* 0x0000001f1f0c7819 */ /* 0x000fe400000006ff */
[----:B------:R-:W-:Y:S05]  /*3f80*/  ISETP.NE.AND.EX P2, PT, RZ, UR5, PT, P2 ;  /* 0x00000005ff007c0c */ /* 0x000fea000bf45320 */
[----:B------:R-:W-:Y:S02]  /*3f90*/  USHF.L.U32 UR35, UR35, 0x7, URZ ;  /* 0x0000000723237899 */ /* 0x000fe400080006ff */
[----:B------:R-:W-:Y:S01]  /*3fa0*/  USHF.L.U32 UR34, UR34, 0x8, URZ ;  /* 0x0000000822227899 */ /* 0x000fe200080006ff */
[----:B------:R-:W-:Y:S11]  /*3fb0*/  BRA.U !UP3, `(.L_x_73) ;  /* 0x000000010b347547 */ /* 0x000ff6000b800000 */
[----:B------:R-:W-:Y:S01]  /*3fc0*/  UPLOP3.LUT UP0, UPT, UPT, UPT, UP2, 0x80, 0x8 ;  /* 0x000000000008789c */ /* 0x000fe20003f0f020 */
[----:B--2---:R-:W-:Y:S02]  /*3fd0*/  HFMA2 R0, -RZ, RZ, 0, 5.9604644775390625e-08 ;  /* 0x00000001ff007431 */ /* 0x004fe400000001ff */
[----:B------:R-:W-:Y:S03]  /*3fe0*/  IMAD.MOV.U32 R151, RZ, RZ, 0x1 ;  /* 0x00000001ff977424 */ /* 0x000fe600078e00ff */
[----:B------:R-:W-:Y:S05]  /*3ff0*/  PLOP3.LUT P0, PT, PT, PT, UP0, 0x80, 0x8 ;  /* 0x000000000008781c */ /* 0x000fea0003f0f008 */
[----:B------:R-:W2:Y:S01]  /*4000*/  @UP0 LDCU.64 UR10, c[0x0][0x888] ;  /* 0x00011100ff0a07ac */ /* 0x000ea20008000a00 */
[----:B------:R-:W-:Y:S07]  /*4010*/  @UP0 UIMAD UR8, UR36, UR4, URZ ;  /* 0x00000004240802a4 */ /* 0x000fee000f8e02ff */
[----:B------:R-:W-:Y:S01]  /*4020*/  @!P0 PRMT R151, R0, 0x7610, R151 ;  /* 0x0000761000978816 */ /* 0x000fe20000000097 */
[----:B--2---:R-:W-:Y:S03]  /*4030*/  @UP0 UIMAD.WIDE UR10, UR8, 0x4, UR10 ;  /* 0x00000004080a08a5 */ /* 0x004fe6000f8e020a */
[----:B------:R-:W2:Y:S03]  /*4040*/  @!UP0 LDCU UR8, c[0x0][0x880] ;  /* 0x00011000ff0887ac */ /* 0x000ea60008000800 */
[----:B------:R-:W-:Y:S01]  /*4050*/  IMAD.U32 R10, RZ, RZ, UR10 ;  /* 0x0000000aff0a7e24 */ /* 0x000fe2000f8e00ff */
[----:B------:R-:W-:Y:S05]  /*4060*/  MOV R11, UR11 ;  /* 0x0000000b000b7c02 */ /* 0x000fea0008000f00 */
[----:B-----5:R3:W5:Y:S02]  /*4070*/  @P0 LDG.E R82, desc[UR46][R10.64] ;  /* 0x0000002e0a520981 */ /* 0x020764000c1e1900 */
[----:B--23--:R-:W-:Y:S07]  /*4080*/  @!P0 IMAD.U32 R82, RZ, RZ, UR8 ;  /* 0x00000008ff528e24 */ /* 0x00cfee000f8e00ff */
.L_x_73:
[----:B-----5:R-:W-:Y:S01]  /*4090*/  @!P2 ISETP.EQ.AND P0, PT, R82, RZ, PT ;  /* 0x000000ff5200a20c */ /* 0x020fe20003f02270 */
[----:B------:R-:W-:Y:S01]  /*40a0*/  @!UPT UIADD3 URZ, UPT, UPT, URZ, URZ, URZ ;  /* 0x000000fffffff290 */ /* 0x000fe2000fffe0ff */
[----:B------:R-:W-:Y:S11]  /*40b0*/  @!P2 BRA `(.L_x_74) ;  /* 0x000000000014a947 */ /* 0x000ff60003800000 */
[----:B------:R-:W-:Y:S02]  /*40c0*/  LOP3.LUT P2, RZ, R151, 0xff, RZ, 0xc0, !PT ;  /* 0x000000ff97ff7812 */ /* 0x000fe4000784c0ff */
[----:B------:R-:W-:Y:S04]  /*40d0*/  PLOP3.LUT P0, PT, PT, PT, UP0, 0x80, 0x8 ;  /* 0x000000000008781c */ /* 0x000fe80003f0f008 */
[----:B------:R-:W-:Y:S07]  /*40e0*/  PLOP3.LUT P0, PT, P0, PT, PT, 0x8, 0x80 ;  /* 0x000000000080781c */ /* 0x000fee000070e170 */
[----:B------:R-:W-:Y:S11]  /*40f0*/  @P2 ISETP.EQ.AND P0, PT, R82, RZ, PT ;  /* 0x000000ff5200220c */ /* 0x000ff60003f02270 */
[----:B------:R-:W-:Y:S02]  /*4100*/  @!UPT UIADD3 URZ, UPT, UPT, URZ, URZ, URZ ;  /* 0x000000fffffff290 */ /* 0x000fe4000fffe0ff */
.L_x_74:
[----:B------:R-:W3:Y:S01]  /*4110*/  SYNCS.PHASECHK.TRANS64.TRYWAIT P2, [UR7+0x90], R12 ;  /* 0x0000900cff0075a7 */ /* 0x000ee20008041107 */
[----:B------:R-:W-:Y:S04]  /*4120*/  ELECT P4, URZ, PT ;  /* 0x0000000000ff782f */ /* 0x000fe80003880000 */
[----:B------:R-:W-:Y:S11]  /*4130*/  PLOP3.LUT P4, PT, P0, P4, PT, 0xf2, 0x2f ;  /* 0x00000000002f781c */ /* 0x000ff60000789e72 */
[----:B------:R-:W-:Y:S02]  /*4140*/  @!UPT UIADD3 URZ, UPT, UPT, URZ, URZ, URZ ;  /* 0x000000fffffff290 */ /* 0x000fe4000fffe0ff */
[----:B-1----:R-:W-:Y:S05]  /*4150*/  @!P4 IADD3 R9, P0, PT, R32, 0x580, RZ ;  /* 0x000005802009c810 */ /* 0x002fea0007f1e0ff */
[----:B--2---:R-:W-:Y:S01]  /*4160*/  @!P4 IMAD.X R0, RZ, RZ, R33, P0 ;  /* 0x000000ffff00c224 */ /* 0x004fe200000e0621 */
[----:B---3--:R-:W-:Y:S07]  /*4170*/  @!P2 BRA `(.L_x_75) ;  /* 0x0000007400f4a947 */ /* 0x008fee0003800000 */
.L_x_158:
[----:B------:R-:W-:Y:S01]  /*4180*/  @!P4 R2UR UR8, R0 ;  /* 0x000000000008c2ca */ /* 0x000fe200000e0000 */
[----:B------:R-:W-:Y:S01]  /*4190*/  VOTEU.ALL UP1, P4 ;  /* 0x0000000000ff7886 */ /* 0x000fe20002020000 */
[----:B------:R-:W-:Y:S01]  /*41a0*/  @!P4 R2UR UR9, R9 ;  /* 0x000000000909c2ca */ /* 0x000fe200000e0000 */
[----:B------:R-:W-:Y:S01]  /*41b0*/  @!P4 IMAD.MOV.U32 R0, RZ, RZ, 0x2000 ;  /* 0x00002000ff00c424 */ /* 0x000fe200078e00ff */
[----:B------:R-:W-:Y:S01]  /*41c0*/  UMOV UR10, 0x0 ;  /* 0x00000000000a7882 */ /* 0x000fe20000000000 */
[----:B------:R-:W-:Y:S01]  /*41d0*/  UMOV UR11, 0x10000000 ;  /* 0x10000000000b7882 */ /* 0x000fe20000000000 */
[----:B------:R-:W-:Y:S01]  /*41e0*/  @!UP1 UIADD3 UR32, UPT, UPT, UR7, 0x200, URZ ;  /* 0x0000020007209890 */ /* 0x000fe2000fffe0ff */
[----:B------:R-:W-:Y:S01]  /*41f0*/  @!P4 IADD3 R9, P0, PT, R32, 0x580, RZ ;  /* 0x000005802009c810 */ /* 0x000fe20007f1e0ff */
[----:B------:R-:W-:Y:S05]  /*4200*/  VOTEU.ALL UP1, P4 ;  /* 0x0000000000ff7886 */ /* 0x000fea0002020000 */
[----:B------:R-:W-:Y:S01]  /*4210*/  IMAD.U32 R11, RZ, RZ, UR8 ;  /* 0x00000008ff0b7e24 */ /* 0x000fe2000f8e00ff */
[----:B------:R-:W-:Y:S01]  /*4220*/  UPRMT UR8, UR37, 0x654, UR33 ;  /* 0x0000065425087896 */ /* 0x000fe20008000021 */
[----:B------:R-:W-:Y:S03]  /*4230*/  IMAD.U32 R10, RZ, RZ, UR9 ;  /* 0x00000009ff0a7e24 */ /* 0x000fe6000f8e00ff */
[----:B------:R-:W-:Y:S02]  /*4240*/  @!P4 R2UR UR15, R11 ;  /* 0x000000000b0fc2ca */ /* 0x000fe400000e0000 */
[----:B------:R-:W-:Y:S11]  /*4250*/  @!P4 R2UR UR14, R10 ;  /* 0x000000000a0ec2ca */ /* 0x000ff600000e0000 */
[----:B------:R-:W-:Y:S02]  /*4260*/  @!UPT UIADD3 URZ, UPT, UPT, URZ, URZ, URZ ;  /* 0x000000fffffff290 */ /* 0x000fe4000fffe0ff */
[----:B------:R2:W-:Y:S01]  /*4270*/  @!UP1 UTMALDG.3D [UR32], [UR14], desc[UR10] ;  /* 0x00000a200e0095b4 */ /* 0x0005e20008011000 */
[----:B------:R3:W-:Y:S01]  /*4280*/  @!P4 SYNCS.ARRIVE.TRANS64.RED.A0TR RZ, [UR7+0x70], R0 ;  /* 0x00007000ffffc9a7 */ /* 0x0007e20008300407 */
[----:B------:R-:W-:Y:S01]  /*4290*/  SYNCS.ARRIVE.TRANS64.RED.A1T0 RZ, [UR8], RZ ;  /* 0x000000ffffff79a7 */ /* 0x000fe20008100408 */
[----:B---3--:R-:W-:Y:S01]  /*42a0*/  @!P4 IMAD.X R0, RZ, RZ, R33, P0 ;  /* 0x000000ffff00c224 */ /* 0x008fe200000e0621 */
[----:B------:R-:W3:Y:S02]  /*42b0*/  SYNCS.PHASECHK.TRANS64.TRYWAIT P2, [UR7+0x98], R12 ;  /* 0x0000980cff0075a7 */ /* 0x000ee40008041107 */
[----:B--23--:R-:W-:Y:S05]  /*42c0*/  @!P2 BRA `(.L_x_76) ;  /* 0x0000007400b8a947 */ /* 0x00cfea0003800000 */
.L_x_160:
        /* <DEDUP_REMOVED lines=8> */
[----:B------:R-:W-:Y:S01]  /*4350*/  @!UP1 UIADD3 UR24, UPT, UPT, UR7, 0x2200, URZ ;  /* 0x0000220007189890 */ /* 0x000fe2000fffe0ff */
[----:B------:R-:W-:Y:S01]  /*4360*/  VOTEU.ALL UP1, P4 ;  /* 0x0000000000ff7886 */ /* 0x000fe20002020000 */
[----:B------:R-:W-:Y:S01]  /*4370*/  UMOV UR27, UR35 ;  /* 0x00000023001b7c82 */ /* 0x000fe20008000000 */
[----:B------:R-:W-:Y:S02]  /*4380*/  UMOV UR28, UR36 ;  /* 0x00000024001c7c82 */ /* 0x000fe40008000000 */
[----:B------:R-:W-:Y:S01]  /*4390*/  IMAD.U32 R11, RZ, RZ, UR8 ;  /* 0x00000008ff0b7e24 */ /* 0x000fe2000f8e00ff */
[----:B------:R-:W-:Y:S01]  /*43a0*/  UPRMT UR8, UR37, 0x654, UR25 ;  /* 0x0000065425087896 */ /* 0x000fe20008000019 */
[----:B------:R-:W-:Y:S02]  /*43b0*/  IMAD.U32 R10, RZ, RZ, UR9 ;  /* 0x00000009ff0a7e24 */ /* 0x000fe4000f8e00ff */
[----:B------:R-:W-:Y:S01]  /*43c0*/  @!P4 IMAD.X R20, RZ, RZ, R33, P0 ;  /* 0x000000ffff14c224 */ /* 0x000fe200000e0621 */
[----:B------:R-:W-:Y:S02]  /*43d0*/  @!P4 R2UR UR15, R11 ;  /* 0x000000000b0fc2ca */ /* 0x000fe400000e0000 */
[----:B------:R-:W-:Y:S11]  /*43e0*/  @!P4 R2UR UR14, R10 ;  /* 0x000000000a0ec2ca */ /* 0x000ff600000e0000 */
[----:B------:R-:W-:Y:S02]  /*43f0*/  @!UPT UIADD3 URZ, UPT, UPT, URZ, URZ, URZ ;  /* 0x000000fffffff290 */ /* 0x000fe4000fffe0ff */
[----:B------:R2:W-:Y:S01]  /*4400*/  @!UP1 UTMALDG.3D [UR24], [UR14], desc[UR10] ;  /* 0x00000a180e0095b4 */ /* 0x0005e20008011000 */
[----:B------:R2:W-:Y:S01]  /*4410*/  @!P4 SYNCS.ARRIVE.TRANS64.RED.A0TR RZ, [UR7+0x78], R0 ;  /* 0x00007800ffffc9a7 */ /* 0x0005e20008300407 */
[----:B------:R-:W-:Y:S01]  /*4420*/  SYNCS.ARRIVE.TRANS64.RED.A1T0 RZ, [UR8], RZ ;  /* 0x000000ffffff79a7 */ /* 0x000fe20008100408 */
[----:B------:R-:W3:Y:S02]  /*4430*/  SYNCS.PHASECHK.TRANS64.TRYWAIT P2, [UR7+0xa0], R12 ;  /* 0x0000a00cff0075a7 */ /* 0x000ee40008041107 */
[----:B--23--:R-:W-:Y:S05]  /*4440*/  @!P2 BRA `(.L_x_77) ;  /* 0x000000740070a947 */ /* 0x00cfea0003800000 */
.L_x_162:
[----:B------:R-:W2:Y:S01]  /*4450*/  LDC.64 R14, c[0x0][0xb10] ;  /* 0x0002c400ff0e7b82 */ /* 0x000ea20000000a00 */
[----:B------:R-:W-:Y:S01]  /*4460*/  @!P4 R2UR UR8, R20 ;  /* 0x000000001408c2ca */ /* 0x000fe200000e0000 */
[----:B------:R-:W-:Y:S01]  /*4470*/  VOTEU.ALL UP1, P4 ;  /* 0x0000000000ff7886 */ /* 0x000fe20002020000 */
[----:B------:R-:W-:Y:S01]  /*4480*/  @!P4 R2UR UR9, R21 ;  /* 0x000000001509c2ca */ /* 0x000fe200000e0000 */
[----:B------:R-:W-:Y:S01]  /*4490*/  UMOV UR10, 0x0 ;  /* 0x00000000000a7882 */ /* 0x000fe20000000000 */
[----:B------:R-:W-:Y:S03]  /*44a0*/  UMOV UR11, 0x10000000 ;  /* 0x10000000000b7882 */ /* 0x000fe60000000000 */
[----:B------:R-:W3:Y:S01]  /*44b0*/  LDC.64 R10, c[0x0][0xb18] ;  /* 0x0002c600ff0a7b82 */ /* 0x000ee20000000a00 */
[----:B------:R-:W-:Y:S01]  /*44c0*/  @!UP1 UIADD3 UR18, UPT, UPT, UR34, 0x80, URZ ;  /* 0x0000008022129890 */ /* 0x000fe2000fffe0ff */
[----:B------:R-:W-:Y:S01]  /*44d0*/  @P3 SHF.R.U32.HI R28, RZ, 0x10, R25 ;  /* 0x00000010ff1c3819 */ /* 0x000fe20000011619 */
[----:B------:R-:W-:Y:S01]  /*44e0*/  @!UP1 UIADD3 UR16, UPT, UPT, UR7, 0x4200, URZ ;  /* 0x0000420007109890 */ /* 0x000fe2000fffe0ff */
[----:B------:R-:W-:Y:S01]  /*44f0*/  VIADD R30, R30, 0x1 ;  /* 0x000000011e1e7836 */ /* 0x000fe20000000000 */
[----:B------:R-:W-:Y:S03]  /*4500*/  VOTEU.ALL UP1, P4 ;  /* 0x0000000000ff7886 */ /* 0x000fe60002020000 */
[----:B------:R-:W5:Y:S01]  /*4510*/  @!P1 LDC R0, c[0x0][0xb20] ;  /* 0x0002c800ff009b82 */ /* 0x000f620000000800 */
[----:B------:R-:W-:Y:S01]  /*4520*/  UMOV UR19, UR35 ;  /* 0x0000002300137c82 */ /* 0x000fe20008000000 */
[----:B------:R-:W-:Y:S01]  /*4530*/  IMAD.U32 R21, RZ, RZ, UR8 ;  /* 0x00000008ff157e24 */ /* 0x000fe2000f8e00ff */
[----:B------:R-:W-:Y:S05]  /*4540*/  UMOV UR20, UR36 ;  /* 0x0000002400147c82 */ /* 0x000fea0008000000 */
[----:B-1----:R-:W1:Y:S01]  /*4550*/  @!P1 LDC R3, c[0x0][0xb0c] ;  /* 0x0002c300ff039b82 */ /* 0x002e620000000800 */
[----:B------:R-:W-:Y:S01]  /*4560*/  IMAD.U32 R20, RZ, RZ, UR9 ;  /* 0x00000009ff147e24 */ /* 0x000fe2000f8e00ff */
[----:B------:R-:W-:Y:S01]  /*4570*/  UPRMT UR8, UR37, 0x654, UR17 ;  /* 0x0000065425087896 */ /* 0x000fe20008000011 */
[----:B------:R-:W-:Y:S03]  /*4580*/  @!P4 R2UR UR15, R21 ;  /* 0x00000000150fc2ca */ /* 0x000fe600000e0000 */
[----:B------:R-:W-:Y:S01]  /*4590*/  @!P4 R2UR UR14, R20 ;  /* 0x00000000140ec2ca */ /* 0x000fe200000e0000 */
[----:B------:R-:W-:Y:S11]  /*45a0*/  @!P4 IMAD.MOV.U32 R20, RZ, RZ, 0x2000 ;  /* 0x00002000ff14c424 */ /* 0x000ff600078e00ff */
[----:B------:R-:W-:Y:S01]  /*45b0*/  @!UPT UIADD3 URZ, UPT, UPT, URZ, URZ, URZ ;  /* 0x000000fffffff290 */ /* 0x000fe2000fffe0ff */
[----:B------:R1:W-:Y:S01]  /*45c0*/  @!UP1 UTMALDG.3D [UR16], [UR14], desc[UR10] ;  /* 0x00000a100e0095b4 */ /* 0x0003e20008011000 */
[----:B------:R1:W-:Y:S02]  /*45d0*/  @!P4 SYNCS.ARRIVE.TRANS64.RED.A0TR RZ, [UR7+0x80], R20 ;  /* 0x00008014ffffc9a7 */ /* 0x0003e40008300407 */
[----:B-1----:R-:W-:Y:S01]  /*45e0*/  @!P1 ISETP.NE.AND P2, PT, R3, 0x1, PT ;  /* 0x000000010300980c */ /* 0x002fe20003f45270 */
[C---:B--2---:R-:W-:Y:S01]  /*45f0*/  @!P1 IMAD.HI.U32 R14, R13.reuse, R14, RZ ;  /* 0x0000000e0d0e9227 */ /* 0x044fe200078e00ff */
[----:B---3--:R-:W-:Y:S03]  /*4600*/  @!P1 ISETP.NE.AND P0, PT, R10, 0x1, PT ;  /* 0x000000010a00980c */ /* 0x008fe60003f05270 */
[C---:B------:R-:W-:Y:S01]  /*4610*/  @!P1 IMAD.HI.U32 R11, R8.reuse, R11, RZ ;  /* 0x0000000b080b9227 */ /* 0x040fe200078e00ff */
[----:B------:R-:W-:Y:S04]  /*4620*/  @!P1 SHF.R.U32.HI R14, RZ, R15, R14 ;  /* 0x0000000fff0e9219 */ /* 0x000fe8000001160e */
[----:B-----5:R-:W-:Y:S01]  /*4630*/  @!P1 SHF.R.U32.HI R9, RZ, R0, R11 ;  /* 0x00000000ff099219 */ /* 0x020fe2000001160b */
[----:B------:R-:W-:Y:S01]  /*4640*/  SYNCS.ARRIVE.TRANS64.RED.A1T0 RZ, [UR8], RZ ;  /* 0x000000ffffff79a7 */ /* 0x000fe20008100408 */
[----:B------:R-:W-:Y:S02]  /*4650*/  @!P1 SEL R14, R13, R14, !P2 ;  /* 0x0000000e0d0e9207 */ /* 0x000fe40005000000 */
[----:B------:R-:W-:Y:S01]  /*4660*/  @!P1 SEL R9, R8, R9, !P0 ;  /* 0x0000000908099207 */ /* 0x000fe20004000000 */
[----:B------:R-:W1:Y:S04]  /*4670*/  SYNCS.PHASECHK.TRANS64.TRYWAIT P5, [UR7+0xa8], R12 ;  /* 0x0000a80cff0075a7 */ /* 0x000e6800080a1107 */
[----:B------:R-:W-:Y:S02]  /*4680*/  @!P1 IMAD.IADD R0, R9, 0x1, -R14 ;  /* 0x0000000109009824 */ /* 0x000fe400078e0a0e */
[----:B------:R-:W-:Y:S02]  /*4690*/  @!P1 IMAD.IADD R9, R14, 0x1, -R9 ;  /* 0x000000010e099824 */ /* 0x000fe400078e0a09 */
[----:B------:R-:W-:Y:S02]  /*46a0*/  @!P1 IMAD R13, R0, R3, R13 ;  /* 0x00000003000d9224 */ /* 0x000fe400078e020d */
[----:B------:R-:W-:Y:S01]  /*46b0*/  @!P1 IMAD R8, R9, R10, R8 ;  /* 0x0000000a09089224 */ /* 0x000fe200078e0208 */
[----:B-1----:R-:W-:Y:S06]  /*46c0*/  @!P5 BRA `(.L_x_78) ;  /* 0x0000007000e8d947 */ /* 0x002fec0003800000 */
.L_x_164:
[----:B-1----:R-:W-:Y:S01]  /*46d0*/  @!P4 IADD3 R3, P0, PT, R32, 0x580, RZ ;  /* 0x000005802003c810 */ /* 0x002fe20007f1e0ff */
[----:B------:R-:W-:Y:S01]  /*46e0*/  VOTEU.ALL UP1, P4 ;  /* 0x0000000000ff7886 */ /* 0x000fe20002020000 */
[----:B------:R-:W-:Y:S01]  /*46f0*/  UMOV UR18, 0x0 ;  /* 0x0000000000127882 */ /* 0x000fe20000000000 */
[----:B------:R-:W-:Y:S01]  /*4700*/  UMOV UR19, 0x10000000 ;  /* 0x1000000000137882 */ /* 0x000fe20000000000 */
[----:B------:R-:W-:Y:S01]  /*4710*/  @!P4 R2UR UR9, R3 ;  /* 0x000000000309c2ca */ /* 0x000fe200000e0000 */
[----:B------:R-:W-:Y:S01]  /*4720*/  @!P4 IMAD.X R0, RZ, RZ, R33, P0 ;  /* 0x000000ffff00c224 */ /* 0x000fe200000e0621 */
[----:B------:R-:W-:Y:S01]  /*4730*/  @!UP1 UIADD3 UR10, UPT, UPT, UR34, 0xc0, URZ ;  /* 0x000000c0220a9890 */ /* 0x000fe2000fffe0ff */
[----:B------:R-:W-:Y:S01]  /*4740*/  ISETP.NE.AND P0, PT, R30, 0x2, PT ;  /* 0x000000021e00780c */ /* 0x000fe20003f05270 */
[----:B------:R-:W-:Y:S01]  /*4750*/  UMOV UR11, UR35 ;  /* 0x00000023000b7c82 */ /* 0x000fe20008000000 */
[----:B------:R-:W-:Y:S01]  /*4760*/  UMOV UR12, UR36 ;  /* 0x00000024000c7c82 */ /* 0x000fe20008000000 */
[----:B------:R-:W-:Y:S01]  /*4770*/  @!P4 R2UR UR8, R0 ;  /* 0x000000000008c2ca */ /* 0x000fe200000e0000 */
[----:B------:R-:W-:Y:S01]  /*4780*/  IMAD.IADD R20, R8, 0x1, R150 ;  /* 0x0000000108147824 */ /* 0x000fe200078e0296 */
[----:B------:R-:W-:Y:S01]  /*4790*/  @P3 R2UR UR36, R28 ;  /* 0x000000001c2432ca */ /* 0x000fe200000e0000 */
[----:B------:R-:W-:Y:S01]  /*47a0*/  IMAD.IADD R21, R13, 0x1, R152 ;  /* 0x000000010d157824 */ /* 0x000fe200078e0298 */
[----:B------:R-:W-:Y:S02]  /*47b0*/  SEL R0, RZ, 0x1, P0 ;  /* 0x00000001ff007807 */ /* 0x000fe40000000000 */
[----:B------:R-:W-:Y:S01]  /*47c0*/  LOP3.LUT R31, R31, 0x1, RZ, 0x3c, !PT ;  /* 0x000000011f1f7812 */ /* 0x000fe200078e3cff */
[----:B------:R-:W-:Y:S01]  /*47d0*/  IMAD.U32 R10, RZ, RZ, UR9 ;  /* 0x00000009ff0a7e24 */ /* 0x000fe2000f8e00ff */
[----:B------:R-:W-:Y:S01]  /*47e0*/  @!UP1 UIADD3 UR9, UPT, UPT, UR7, 0x88, URZ ;  /* 0x0000008807099890 */ /* 0x000fe2000fffe0ff */
[----:B------:R-:W-:Y:S02]  /*47f0*/  LOP3.LUT R29, R29, R0, RZ, 0x3c, !PT ;  /* 0x000000001d1d7212 */ /* 0x000fe400078e3cff */
[----:B------:R-:W-:Y:S02]  /*4800*/  SEL R30, R30, RZ, P0 ;  /* 0x000000ff1e1e7207 */ /* 0x000fe40000000000 */
[----:B------:R-:W-:Y:S01]  /*4810*/  IMAD.U32 R11, RZ, RZ, UR8 ;  /* 0x00000008ff0b7e24 */ /* 0x000fe2000f8e00ff */
[----:B------:R-:W-:Y:S01]  /*4820*/  @!P4 R2UR UR14, R10 ;  /* 0x000000000a0ec2ca */ /* 0x000fe200000e0000 */
[----:B------:R-:W-:Y:S01]  /*4830*/  @!UP1 UIADD3 UR8, UPT, UPT, UR7, 0x6200, URZ ;  /* 0x0000620007089890 */ /* 0x000fe2000fffe0ff */
[----:B------:R-:W-:Y:S02]  /*4840*/  VOTEU.ALL UP1, P4 ;  /* 0x0000000000ff7886 */ /* 0x000fe40002020000 */
[----:B------:R-:W-:Y:S11]  /*4850*/  @!P4 R2UR UR15, R11 ;  /* 0x000000000b0fc2ca */ /* 0x000ff600000e0000 */
[----:B------:R-:W-:Y:S02]  /*4860*/  @!UPT UIADD3 URZ, UPT, UPT, URZ, URZ, URZ ;  /* 0x000000fffffff290 */ /* 0x000fe4000fffe0ff */
[----:B------:R2:W-:Y:S01]  /*4870*/  @!UP1 UTMALDG.3D [UR8], [UR14], desc[UR18] ;  /* 0x000012080e0095b4 */ /* 0x0005e20008011000 */
[----:B------:R2:W-:Y:S01]  /*4880*/  @!P4 SYNCS.ARRIVE.TRANS64.RED.A0TR RZ, [UR7+0x88], R23 ;  /* 0x00008817ffffc9a7 */ /* 0x0005e20008300407 */
[----:B------:R-:W-:Y:S01]  /*4890*/  UPLOP3.LUT UP1, UPT, UPT, UPT, UPT, 0x80, 0x8 ;  /* 0x000000000008789c */ /* 0x000fe20003f2f070 */
[----:B------:R-:W-:Y:S01]  /*48a0*/  SYNCS.ARRIVE.TRANS64.RED.A1T0 RZ, [UR13], RZ ;  /* 0x000000ffffff79a7 */ /* 0x000fe2000810040d */
[----:B------:R-:W-:Y:S09]  /*48b0*/  @P3 BRA `(.L_x_79) ;  /* 0xfffffff000943947 */ /* 0x000ff2000383ffff */
[----:B------:R-:W-:-:S04]  /*48c0*/  SHF.L.U32 R3, R31, 0x1f, RZ ;  /* 0x0000001f1f037819 */ /* 0x000fc800000006ff */
[----:B------:R-:W1:Y:S02]  /*48d0*/  SYNCS.PHASECHK.TRANS64.TRYWAIT P0, [UR7+0x90], R3 ;  /* 0x00009003ff0075a7 */ /* 0x000e640008001107 */
[----:B-1----:R-:W-:Y:S05]  /*48e0*/  @!P0 BRA `(.L_x_80) ;  /* 0x0000007000788947 */ /* 0x002fea0003800000 */
.L_x_166:
[----:B------:R-:W3:Y:S02]  /*48f0*/  SYNCS.PHASECHK.TRANS64.TRYWAIT P0, [UR7+0x98], R3 ;  /* 0x00009803ff0075a7 */ /* 0x000ee40008001107 */
[----:B---3--:R-:W-:Y:S05]  /*4900*/  @!P0 BRA `(.L_x_81) ;  /* 0x0000007000888947 */ /* 0x008fea0003800000 */
.L_x_168:
[----:B------:R-:W3:Y:S02]  /*4910*/  SYNCS.PHASECHK.TRANS64.TRYWAIT P0, [UR7+0xa0], R3 ;  /* 0x0000a003ff0075a7 */ /* 0x000ee40008001107 */
[----:B---3--:R-:W-:Y:S05]  /*4920*/  @!P0 BRA `(.L_x_82) ;  /* 0x0000007000988947 */ /* 0x008fea0003800000 */
.L_x_170:
[----:B-1----:R-:W-:-:S07]  /*4930*/  MOV R0, UR7 ;  /* 0x0000000700007c02 */ /* 0x002fce0008000f00 */
.L_x_83:
[----:B-1----:R-:W-:-:S04]  /*4940*/  SHF.L.U32 R3, R31, 0x1f, RZ ;  /* 0x0000001f1f037819 */ /* 0x002fc800000006ff */
[----:B------:R1:W3:Y:S03]  /*4950*/  SYNCS.PHASECHK.TRANS64.TRYWAIT P0, [R0+URZ+0xa8], R3 ;  /* 0x0000a803000075a7 */ /* 0x0002e600080011ff */
[----:B---3--:R-:W-:Y:S05]  /*4960*/  @!P0 NANOSLEEP.SYNCS 0x989680 ;  /* 0x009896800000895d */ /* 0x008fea0003900000 */
[----:B------:R-:W3:Y:S02]  /*4970*/  @!P0 SYNCS.PHASECHK.TRANS64 P0, [R0+URZ+0xa8], R3 ;  /* 0x0000a803000085a7 */ /* 0x000ee400080010ff */
[----:B--23--:R-:W-:Y:S05]  /*4980*/  @P0 EXIT ;  /* 0x000000000000094d */ /* 0x00cfea0003800000 */
[----:B------:R-:W-:Y:S05]  /*4990*/  BRA `(.L_x_83) ;  /* 0xfffffffc00e87947 */ /* 0x000fea000383ffff */
.L_x_68:
[----:B------:R-:W-:-:S06]  /*49a0*/  UISETP.GE.AND UP1, UPT, UR8, 0x4, UPT ;  /* 0x000000040800788c */ /* 0x000fcc000bf26270 */
[----:B------:R-:W-:-:S13]  /*49b0*/  PLOP3.LUT P0, PT, PT, PT, UP1, 0x80, 0x8 ;  /* 0x000000000008781c */ /* 0x000fda0003f0f018 */
[----:B------:R-:W-:Y:S05]  /*49c0*/  @!P0 EXIT ;  /* 0x000000000000894d */ /* 0x000fea0003800000 */
[----:B------:R-:W-:Y:S01]  /*49d0*/  BAR.SYNC.DEFER_BLOCKING 0x6, 0xa0 ;  /* 0x0182800000007b1d */ /* 0x000fe20000010000 */
[C---:B------:R-:W-:Y:S01]  /*49e0*/  IMAD.U32 R79, R167.reuse, 0x10000, RZ ;  /* 0x00010000a74f7824 */ /* 0x040fe200078e00ff */
[C---:B------:R-:W-:Y:S01]  /*49f0*/  R2P PR, R167.reuse, 0x6 ;  /* 0x00000006a7007804 */ /* 0x040fe20000000000 */
[----:B------:R-:W-:Y:S01]  /*4a00*/  IMAD.SHL.U32 R2, R167, 0x40, RZ ;  /* 0x00000040a7027824 */ /* 0x000fe200078e00ff */
[----:B------:R-:W-:Y:S01]  /*4a10*/  CS2R R160, SRZ ;  /* 0x0000000000a07805 */ /* 0x000fe2000001ff00 */
[----:B------:R-:W-:Y:S01]  /*4a20*/  IMAD.MOV.U32 R164, RZ, RZ, 0x20 ;  /* 0x00000020ffa47424 */ /* 0x000fe200078e00ff */
[----:B------:R-:W-:Y:S02]  /*4a30*/  UMOV UR49, 0x400 ;  /* 0x0000040000317882 */ /* 0x000fe40000000000 */
[----:B------:R-:W1:Y:S01]  /*4a40*/  LDC R157, c[0x0][0x370] ;  /* 0x0000dc00ff9d7b82 */ /* 0x000e620000000800 */
[----:B------:R-:W-:Y:S01]  /*4a50*/  ULEA UR49, UR37, UR49, 0x18 ;  /* 0x0000003125317291 */ /* 0x000fe2000f8ec0ff */
[----:B------:R-:W-:Y:S01]  /*4a60*/  LOP3.LUT R79, R79, 0x600000, RZ, 0xc0, !PT ;  /* 0x006000004f4f7812 */ /* 0x000fe200078ec0ff */
[----:B------:R-:W-:Y:S01]  /*4a70*/  IMAD.SHL.U32 R153, R167, 0x8, RZ ;  /* 0x00000008a7997824 */ /* 0x000fe200078e00ff */
[----:B------:R-:W-:Y:S01]  /*4a80*/  LOP3.LUT R4, R2, 0x180, RZ, 0xc0, !PT ;  /* 0x0000018002047812 */ /* 0x000fe200078ec0ff */
[----:B------:R-:W-:Y:S01]  /*4a90*/  IMAD.MOV.U32 R165, RZ, RZ, 0x10 ;  /* 0x00000010ffa57424 */ /* 0x000fe200078e00ff */
[----:B------:R-:W-:Y:S01]  /*4aa0*/  SEL R164, R164, 0xffffffe0, !P2 ;  /* 0xffffffe0a4a47807 */ /* 0x000fe20005000000 */
[----:B------:R-:W-:Y:S01]  /*4ab0*/  UIADD3 UR4, UPT, UPT, UR49, 0x8200, URZ ;  /* 0x0000820031047890 */ /* 0x000fe2000fffe0ff */
[----:B------:R-:W2:Y:S01]  /*4ac0*/  LDC R74, c[0x0][0xb0c] ;  /* 0x0002c300ff4a7b82 */ /* 0x000ea20000000800 */
[----:B------:R-:W-:Y:S01]  /*4ad0*/  LOP3.LUT R153, R4, 0x30, R153, 0xf8, !PT ;  /* 0x0000003004997812 */ /* 0x000fe200078ef899 */
[----:B------:R-:W-:Y:S01]  /*4ae0*/  IMAD.MOV.U32 R76, RZ, RZ, RZ ;  /* 0x000000ffff4c7224 */ /* 0x000fe200078e00ff */
[----:B------:R-:W-:Y:S01]  /*4af0*/  SEL R165, R165, 0xfffffff0, !P1 ;  /* 0xfffffff0a5a57807 */ /* 0x000fe20004800000 */
[----:B------:R-:W-:Y:S01]  /*4b00*/  IMAD.MOV.U32 R162, RZ, RZ, RZ ;  /* 0x000000ffffa27224 */ /* 0x000fe200078e00ff */
[----:B------:R-:W-:Y:S01]  /*4b10*/  LOP3.LUT R153, R153, 0x1e40, R2, 0xf8, !PT ;  /* 0x00001e4099997812 */ /* 0x000fe200078ef802 */
[----:B------:R-:W-:Y:S01]  /*4b20*/  IMAD.MOV.U32 R169, RZ, RZ, RZ ;  /* 0x000000ffffa97224 */ /* 0x000fe200078e00ff */
[----:B------:R-:W-:Y:S01]  /*4b30*/  LOP3.LUT R167, R167, 0x60, RZ, 0xc0, !PT ;  /* 0x00000060a7a77812 */ /* 0x000fe200078ec0ff */
[----:B------:R-:W4:Y:S01]  /*4b40*/  LDC R155, c[0x0][0xb20] ;  /* 0x0002c800ff9b7b82 */ /* 0x000f220000000800 */
[----:B------:R-:W3:Y:S01]  /*4b50*/  LDS R0, [UR49+0x150] ;  /* 0x00015031ff007984 */ /* 0x000ee20008000800 */
[----:B------:R-:W-:Y:S01]  /*4b60*/  IMAD.MOV.U32 R159, RZ, RZ, RZ ;  /* 0x000000ffff9f7224 */ /* 0x000fe200078e00ff */
[----:B------:R-:W1:Y:S01]  /*4b70*/  LDCU.64 UR52, c[0x0][0x348] ;  /* 0x00006900ff3477ac */ /* 0x000e620008000a00 */
[----:B------:R-:W-:Y:S01]  /*4b80*/  IMAD.U32 R166, RZ, RZ, UR4 ;  /* 0x00000004ffa67e24 */ /* 0x000fe2000f8e00ff */
[----:B------:R-:W1:Y:S03]  /*4b90*/  LDCU.64 UR38, c[0x0][0x888] ;  /* 0x00011100ff2677ac */ /* 0x000e660008000a00 */
[----:B------:R-:W1:Y:S01]  /*4ba0*/  LDC R73, c[0x0][0xb30] ;  /* 0x0002cc00ff497b82 */ /* 0x000e620000000800 */
[----:B------:R-:W1:Y:S01]  /*4bb0*/  LDCU.64 UR44, c[0x0][0x890] ;  /* 0x00011200ff2c77ac */ /* 0x000e620008000a00 */
[----:B------:R-:W-:-:S06]  /*4bc0*/  UIADD3 UR48, UPT, UPT, UR49, 0x200, URZ ;  /* 0x0000020031307890 */ /* 0x000fcc000fffe0ff */
[----:B------:R-:W1:Y:S08]  /*4bd0*/  LDC.64 R148, c[0x0][0xb10] ;  /* 0x0002c400ff947b82 */ /* 0x000e700000000a00 */
[----:B------:R-:W1:Y:S08]  /*4be0*/  LDC.64 R70, c[0x0][0xb18] ;  /* 0x0002c600ff467b82 */ /* 0x000e700000000a00 */
[----:B------:R-:W1:Y:S08]  /*4bf0*/  LDC.64 R68, c[0x0][0xb28] ;  /* 0x0002ca00ff447b82 */ /* 0x000e700000000a00 */
[----:B------:R-:W1:Y:S01]  /*4c00*/  LDC.64 R146, c[0x0][0x8b0] ;  /* 0x00022c00ff927b82 */ /* 0x000e620000000a00 */
[----:B---3--:R-:W-:Y:S01]  /*4c10*/  IMAD.IADD R79, R0, 0x1, R79 ;  /* 0x00000001004f7824 */ /* 0x008fe200078e024f */
[----:B------:R-:W-:-:S04]  /*4c20*/  SHF.R.S32.HI R0, RZ, 0x4, R164 ;  /* 0x00000004ff007819 */ /* 0x000fc800000114a4 */
[----:B------:R-:W-:Y:S02]  /*4c30*/  LEA.HI.SX32 R163, R165, R0, 0x1c ;  /* 0x00000000a5a37211 */ /* 0x000fe400078fe2ff */
[----:B------:R-:W3:Y:S08]  /*4c40*/  LDC.64 R144, c[0x0][0x8a8] ;  /* 0x00022a00ff907b82 */ /* 0x000ef00000000a00 */
[----:B--2-4-:R-:W1:Y:S02]  /*4c50*/  LDC R156, c[0x0][0x374] ;  /* 0x0000dd00ff9c7b82 */ /* 0x014e640000000800 */
.L_x_125:
[----:B------:R-:W-:Y:S02]  /*4c60*/  LEA R0, R169, UR49, 0x3 ;  /* 0x00000031a9007c11 */ /* 0x000fe4000f8e18ff */
[----:B------:R-:W-:Y:S02]  /*4c70*/  SHF.L.U32 R3, R161, 0x1f, RZ ;  /* 0x0000001fa1037819 */ /* 0x000fe400000006ff */
[----:B-1----:R-:W-:Y:S02]  /*4c80*/  LEA R16, R169, UR49, 0x4 ;  /* 0x00000031a9107c11 */ /* 0x002fe4000f8e20ff */
[----:B------:R-:W2:Y:S02]  /*4c90*/  SYNCS.PHASECHK.TRANS64.TRYWAIT P0, [R0+URZ+0xc0], R3 ;  /* 0x0000c003000075a7 */ /* 0x000ea400080011ff */
[----:B--2---:R-:W-:Y:S05]  /*4ca0*/  @!P0 BRA `(.L_x_84) ;  /* 0x0000006c00d08947 */ /* 0x004fea0003800000 */
.L_x_171:
[----:B------:R-:W4:Y:S01]  /*4cb0*/  LDC.64 R12, c[0x0][0xb10] ;  /* 0x0002c400ff0c7b82 */ /* 0x000f220000000a00 */
[----:B------:R-:W3:Y:S01]  /*4cc0*/  LDS.128 R16, [R16+0x130] ;  /* 0x0001300010107984 */ /* 0x000ee20000000c00 */
[----:B-1----:R-:W-:Y:S01]  /*4cd0*/  ISETP.NE.AND P1, PT, R73, 0x1, PT ;  /* 0x000000014900780c */ /* 0x002fe20003f25270 */
[----:B--2---:R-:W-:Y:S01]  /*4ce0*/  VIADD R0, R0, 0xd0 ;  /* 0x000000d000007836 */ /* 0x004fe20000000000 */
[----:B------:R-:W-:Y:S04]  /*4cf0*/  ISETP.GE.AND P0, PT, R72, 0x1, PT ;  /* 0x000000014800780c */ /* 0x000fe80003f06270 */
[----:B------:R-:W1:Y:S01]  /*4d00*/  LDC.64 R10, c[0x0][0xb18] ;  /* 0x0002c600ff0a7b82 */ /* 0x000e620000000a00 */
[----:B------:R-:W-:Y:S01]  /*4d10*/  PRMT R0, RZ, 0x654, R0 ;  /* 0x00000654ff007816 */ /* 0x000fe20000000000 */
[----:B------:R-:W-:Y:S01]  /*4d20*/  @!PT LDS RZ, [RZ] ;  /* 0x00000000fffff984 */ /* 0x000fe20000000800 */
[----:B------:R-:W-:Y:S01]  /*4d30*/  @!PT LDS RZ, [RZ] ;  /* 0x00000000fffff984 */ /* 0x000fe20000000800 */
[----:B------:R-:W-:Y:S01]  /*4d40*/  @!PT LDS RZ, [RZ] ;  /* 0x00000000fffff984 */ /* 0x000fe20000000800 */
[----:B------:R-:W-:Y:S01]  /*4d50*/  @!PT LDS RZ, [RZ] ;  /* 0x00000000fffff984 */ /* 0x000fe20000000800 */
[----:B------:R2:W-:Y:S06]  /*4d60*/  MEMBAR.ALL.CTA ;  /* 0x0000000000007992 */ /* 0x0005ec0000008000 */
[----:B--2---:R-:W2:Y:S01]  /*4d70*/  FENCE.VIEW.ASYNC.S ;  /* 0x00000000000073c6 */ /* 0x004ea20000000000 */
[----:B------:R-:W1:Y:S08]  /*4d80*/  @!P1 LDC R14, c[0x0][0xb20] ;  /* 0x0002c800ff0e9b82 */ /* 0x000e700000000800 */
[----:B------:R-:W1:Y:S01]  /*4d90*/  @!P1 LDC R9, c[0x0][0xb0c] ;  /* 0x0002c300ff099b82 */ /* 0x000e620000000800 */
[----:B--2---:R2:W-:Y:S01]  /*4da0*/  SYNCS.ARRIVE.TRANS64.RED.A1T0 RZ, [R0+URZ], RZ ;  /* 0x000000ff00ff79a7 */ /* 0x0045e200081004ff */
[----:B---3--:R-:W-:Y:S04]  /*4db0*/  LOP3.LUT P4, RZ, R18, 0x1, RZ, 0xc0, !PT ;  /* 0x0000000112ff7812 */ /* 0x008fe8000788c0ff */
[----:B------:R-:W-:Y:S09]  /*4dc0*/  P2R R168, PR, RZ, 0x10 ;  /* 0x00000010ffa87803 */ /* 0x000ff20000000000 */
[----:B------:R-:W-:Y:S02]  /*4dd0*/  @P4 MOV R77, R16 ;  /* 0x00000010004d4202 */ /* 0x000fe40000000f00 */
[----:B------:R-:W-:Y:S01]  /*4de0*/  @P4 LOP3.LUT R75, R17, 0xffff, RZ, 0xc0, !PT ;  /* 0x0000ffff114b4812 */ /* 0x000fe200078ec0ff */
[----:B--2-4-:R-:W-:Y:S06]  /*4df0*/  @!P0 BRA `(.L_x_85) ;  /* 0x0000000000a48947 */ /* 0x014fec0003800000 */
[----:B------:R-:W-:Y:S01]  /*4e00*/  IMAD.HI.U32 R24, R156, R71, RZ ;  /* 0x000000479c187227 */ /* 0x000fe200078e00ff */
[----:B------:R-:W-:Y:S02]  /*4e10*/  ISETP.NE.AND P0, PT, R70, 0x1, PT ;  /* 0x000000014600780c */ /* 0x000fe40003f05270 */
[----:B------:R-:W-:Y:S01]  /*4e20*/  ISETP.NE.AND P2, PT, R72, 0x1, PT ;  /* 0x000000014800780c */ /* 0x000fe20003f45270 */
[-C--:B------:R-:W-:Y:S01]  /*4e30*/  IMAD.HI.U32 R22, R157, R148.reuse, RZ ;  /* 0x000000949d167227 */ /* 0x080fe200078e00ff */
[----:B------:R-:W-:Y:S02]  /*4e40*/  SHF.R.U32.HI R23, RZ, R155, R24 ;  /* 0x0000009bff177219 */ /* 0x000fe40000011618 */
[----:B------:R-:W-:Y:S01]  /*4e50*/  ISETP.NE.AND P3, PT, R74, 0x1, PT ;  /* 0x000000014a00780c */ /* 0x000fe20003f65270 */
[----:B------:R-:W-:Y:S01]  /*4e60*/  IMAD.HI.U32 R28, R75, R71, RZ ;  /* 0x000000474b1c7227 */ /* 0x000fe200078e00ff */
[----:B------:R-:W-:Y:S02]  /*4e70*/  SHF.R.U32.HI R22, RZ, R149, R22 ;  /* 0x00000095ff167219 */ /* 0x000fe40000011616 */
[----:B------:R-:W-:Y:S01]  /*4e80*/  SEL R3, R156, R23, !P0 ;  /* 0x000000179c037207 */ /* 0x000fe20004000000 */
[----:B------:R-:W-:Y:S01]  /*4e90*/  IMAD.HI.U32 R26, R77, R148, RZ ;  /* 0x000000944d1a7227 */ /* 0x000fe200078e00ff */
[----:B------:R-:W-:Y:S03]  /*4ea0*/  SEL R7, R157, R22, !P3 ;  /* 0x000000169d077207 */ /* 0x000fe60005800000 */
[-C--:B------:R-:W-:Y:S01]  /*4eb0*/  IMAD.HI.U32 R22, R3, R68.reuse, RZ ;  /* 0x0000004403167227 */ /* 0x080fe200078e00ff */
[----:B------:R-:W-:Y:S03]  /*4ec0*/  SHF.R.U32.HI R26, RZ, R149, R26 ;  /* 0x00000095ff1a7219 */ /* 0x000fe6000001161a */
[----:B------:R-:W-:Y:S01]  /*4ed0*/  IMAD.HI.U32 R24, R7, R68, RZ ;  /* 0x0000004407187227 */ /* 0x000fe200078e00ff */
[----:B------:R-:W-:Y:S02]  /*4ee0*/  @P2 SHF.R.U32.HI R3, RZ, R69, R22 ;  /* 0x00000045ff032219 */ /* 0x000fe40000011616 */
[----:B------:R-:W-:Y:S02]  /*4ef0*/  SHF.R.U32.HI R22, RZ, R155, R28 ;  /* 0x0000009bff167219 */ /* 0x000fe4000001161c */
[----:B------:R-:W-:Y:S01]  /*4f00*/  @P2 SHF.R.U32.HI R7, RZ, R69, R24 ;  /* 0x00000045ff072219 */ /* 0x000fe20000011618 */
[C---:B------:R-:W-:Y:S01]  /*4f10*/  IMAD R2, R72.reuse, R3, RZ ;  /* 0x0000000348027224 */ /* 0x040fe200078e02ff */
[----:B------:R-:W-:Y:S02]  /*4f20*/  SEL R5, R75, R22, !P0 ;  /* 0x000000164b057207 */ /* 0x000fe40004000000 */
[----:B------:R-:W-:Y:S01]  /*4f30*/  SEL R3, R77, R26, !P3 ;  /* 0x0000001a4d037207 */ /* 0x000fe20005800000 */
[----:B------:R-:W-:Y:S01]  /*4f40*/  IMAD R4, R72, R7, RZ ;  /* 0x0000000748047224 */ /* 0x000fe200078e02ff */
[C---:B------:R-:W-:Y:S01]  /*4f50*/  ISETP.GE.AND P0, PT, R5.reuse, R2, PT ;  /* 0x000000020500720c */ /* 0x040fe20003f06270 */
[----:B------:R-:W-:Y:S03]  /*4f60*/  IMAD.HI.U32 R6, R5, R68, RZ ;  /* 0x0000004405067227 */ /* 0x000fe600078e00ff */
[----:B------:R-:W-:Y:S01]  /*4f70*/  ISETP.GE.OR P0, PT, R3, R4, P0 ;  /* 0x000000040300720c */ /* 0x000fe20000706670 */
[----:B------:R-:W-:Y:S01]  /*4f80*/  IMAD.MOV R4, RZ, RZ, -R3 ;  /* 0x000000ffff047224 */ /* 0x000fe200078e0a03 */
[-C--:B------:R-:W-:Y:S03]  /*4f90*/  SHF.R.U32.HI R6, RZ, R69.reuse, R6 ;  /* 0x00000045ff067219 */ /* 0x080fe60000011606 */
[----:B------:R-:W-:Y:S01]  /*4fa0*/  IMAD R77, R74, R4, R77 ;  /* 0x000000044a4d7224 */ /* 0x000fe200078e024d */
[----:B------:R-:W-:Y:S05]  /*4fb0*/  SEL R15, R5, R6, !P2 ;  /* 0x00000006050f7207 */ /* 0x000fea0005000000 */
[----:B------:R-:W-:Y:S02]  /*4fc0*/  IMAD.MOV R6, RZ, RZ, -R15 ;  /* 0x000000ffff067224 */ /* 0x000fe400078e0a0f */
[C---:B------:R-:W-:Y:S04]  /*4fd0*/  @!P0 IMAD.HI.U32 R2, R3.reuse, R68, RZ ;  /* 0x0000004403028227 */ /* 0x040fe800078e00ff */
[----:B------:R-:W-:Y:S01]  /*4fe0*/  IMAD R6, R72, R6, R5 ;  /* 0x0000000648067224 */ /* 0x000fe200078e0205 */
[----:B------:R-:W-:Y:S04]  /*4ff0*/  @!P0 SHF.R.U32.HI R2, RZ, R69, R2 ;  /* 0x00000045ff028219 */ /* 0x000fe80000011602 */
[----:B------:R-:W-:Y:S02]  /*5000*/  @!P0 SEL R0, R3, R2, !P2 ;  /* 0x0000000203008207 */ /* 0x000fe40005000000 */
[----:B------:R-:W-:Y:S02]  /*5010*/  IADD3 R2, PT, PT, -R5, RZ, RZ ;  /* 0x000000ff05027210 */ /* 0x000fe40007ffe1ff */
[----:B------:R-:W-:Y:S01]  /*5020*/  @!P0 IADD3 R8, PT, PT, R15, -R0, RZ ;  /* 0x800000000f088210 */ /* 0x000fe20007ffe0ff */
[----:B------:R-:W-:Y:S02]  /*5030*/  @!P0 IMAD R0, R7, R6, R0 ;  /* 0x0000000607008224 */ /* 0x000fe400078e0200 */
[----:B------:R-:W-:Y:S02]  /*5040*/  IMAD R75, R70, R2, R75 ;  /* 0x00000002464b7224 */ /* 0x000fe400078e024b */
[----:B------:R-:W-:Y:S02]  /*5050*/  @!P0 IMAD R5, R8, R72, R3 ;  /* 0x0000004808058224 */ /* 0x000fe400078e0203 */
[----:B------:R-:W-:Y:S04]  /*5060*/  @!P0 IMAD.MOV.U32 R3, RZ, RZ, R0 ;  /* 0x000000ffff038224 */ /* 0x000fe800078e0000 */
[----:B------:R-:W-:Y:S02]  /*5070*/  IMAD R77, R3, R74, R77 ;  /* 0x0000004a034d7224 */ /* 0x000fe400078e024d */
[----:B------:R-:W-:Y:S07]  /*5080*/  IMAD R75, R5, R70, R75 ;  /* 0x00000046054b7224 */ /* 0x000fee00078e024b */
.L_x_85:
[----:B-1----:R-:W-:Y:S01]  /*5090*/  @!P1 ISETP.NE.AND P0, PT, R10, 0x1, PT ;  /* 0x000000010a00980c */ /* 0x002fe20003f05270 */
[----:B------:R-:W-:Y:S01]  /*50a0*/  @!P1 IMAD.HI.U32 R0, R77, R12, RZ ;  /* 0x0000000c4d009227 */ /* 0x000fe200078e00ff */
[----:B------:R-:W-:Y:S01]  /*50b0*/  @!P1 ISETP.NE.AND P2, PT, R9, 0x1, PT ;  /* 0x000000010900980c */ /* 0x000fe20003f45270 */
[----:B------:R-:W-:Y:S01]  /*50c0*/  ULOP3.LUT UP0, URZ, UR48, 0x1b0, URZ, 0xc0, !UPT ;  /* 0x000001b030ff7892 */ /* 0x000fe2000f80c0ff */
[----:B------:R-:W-:Y:S01]  /*50d0*/  R2UR UR42, R21 ;  /* 0x00000000152a72ca */ /* 0x000fe200000e0000 */
[----:B------:R-:W-:Y:S01]  /*50e0*/  @!P1 IMAD.HI.U32 R3, R75, R11, RZ ;  /* 0x0000000b4b039227 */ /* 0x000fe200078e00ff */
[----:B------:R-:W-:Y:S02]  /*50f0*/  @!P1 SHF.R.U32.HI R0, RZ, R13, R0 ;  /* 0x0000000dff009219 */ /* 0x000fe40000011600 */
[----:B------:R-:W-:Y:S01]  /*5100*/  R2UR UR41, R20 ;  /* 0x00000000142972ca */ /* 0x000fe200000e0000 */
[----:B------:R-:W-:Y:S01]  /*5110*/  VIADD R169, R169, 0x1 ;  /* 0x00000001a9a97836 */ /* 0x000fe20000000000 */
[----:B------:R-:W-:Y:S02]  /*5120*/  @!P1 SHF.R.U32.HI R2, RZ, R14, R3 ;  /* 0x0000000eff029219 */ /* 0x000fe40000011603 */
[----:B------:R-:W-:Y:S02]  /*5130*/  @!P1 SEL R3, R77, R0, !P2 ;  /* 0x000000004d039207 */ /* 0x000fe40005000000 */
[----:B------:R-:W-:Y:S02]  /*5140*/  @!P1 SEL R2, R75, R2, !P0 ;  /* 0x000000024b029207 */ /* 0x000fe40004000000 */
[----:B------:R-:W-:Y:S01]  /*5150*/  @P4 SHF.R.U32.HI R158, RZ, 0x10, R17 ;  /* 0x00000010ff9e4819 */ /* 0x000fe20000011611 */
[----:B------:R-:W-:Y:S02]  /*5160*/  USHF.L.U32 UR42, UR42, 0x7, URZ ;  /* 0x000000072a2a7899 */ /* 0x000fe400080006ff */
[----:B------:R-:W-:Y:S02]  /*5170*/  @!P1 IMAD.IADD R0, R2, 0x1, -R3 ;  /* 0x0000000102009824 */ /* 0x000fe400078e0a03 */
[----:B------:R-:W-:Y:S01]  /*5180*/  @!P1 IMAD.IADD R2, R3, 0x1, -R2 ;  /* 0x0000000103029824 */ /* 0x000fe200078e0a02 */
[----:B------:R-:W-:Y:S01]  /*5190*/  USHF.L.U32 UR41, UR41, 0x8, URZ ;  /* 0x0000000829297899 */ /* 0x000fe200080006ff */
[----:B------:R-:W-:Y:S02]  /*51a0*/  @!P1 IMAD R77, R0, R9, R77 ;  /* 0x00000009004d9224 */ /* 0x000fe400078e024d */
[----:B------:R-:W-:Y:S01]  /*51b0*/  @!P1 IMAD R75, R2, R10, R75 ;  /* 0x0000000a024b9224 */ /* 0x000fe200078e024b */
[----:B------:R-:W-:Y:S08]  /*51c0*/  BRA.U !UP0, `(.L_x_86) ;  /* 0x0000000108407547 */ /* 0x000ff0000b800000 */
[----:B------:R-:W1:Y:S01]  /*51d0*/  LDCU.64 UR8, c[0x4][0x88] ;  /* 0x01001100ff0877ac */ /* 0x000e620008000a00 */
[----:B------:R-:W-:Y:S01]  /*51e0*/  MOV R3, 0x0 ;  /* 0x0000000000037802 */ /* 0x000fe20000000f00 */
[----:B------:R-:W-:Y:S02]  /*51f0*/  HFMA2 R12, -RZ, RZ, 0, 5.9604644775390625e-08 ;  /* 0x00000001ff0c7431 */ /* 0x000fe400000001ff */
[----:B------:R-:W-:Y:S02]  /*5200*/  IMAD.MOV.U32 R8, RZ, RZ, 0x70 ;  /* 0x00000070ff087424 */ /* 0x000fe400078e00ff */
[----:B------:R-:W-:Y:S01]  /*5210*/  IMAD.MOV.U32 R13, RZ, RZ, RZ ;  /* 0x000000ffff0d7224 */ /* 0x000fe200078e00ff */
[----:B------:R-:W2:Y:S01]  /*5220*/  LDCU.64 UR6, c[0x4][0x90] ;  /* 0x01001200ff0677ac */ /* 0x000ea20008000a00 */
[----:B------:R-:W3:Y:S01]  /*5230*/  LDC.64 R2, c[0x4][R3] ;  /* 0x0100000003027b82 */ /* 0x000ee20000000a00 */
[----:B------:R-:W4:Y:S01]  /*5240*/  LDCU.64 UR4, c[0x4][0x8] ;  /* 0x01000100ff0477ac */ /* 0x000f220008000a00 */
[----:B-1----:R-:W-:Y:S01]  /*5250*/  MOV R5, UR9 ;  /* 0x0000000900057c02 */ /* 0x002fe20008000f00 */
[----:B------:R-:W-:Y:S01]  /*5260*/  IMAD.U32 R4, RZ, RZ, UR8 ;  /* 0x00000008ff047e24 */ /* 0x000fe2000f8e00ff */
[----:B--2---:R-:W-:Y:S01]  /*5270*/  MOV R7, UR7 ;  /* 0x0000000700077c02 */ /* 0x004fe20008000f00 */
[----:B------:R-:W-:Y:S01]  /*5280*/  IMAD.U32 R6, RZ, RZ, UR6 ;  /* 0x00000006ff067e24 */ /* 0x000fe2000f8e00ff */
[----:B----4-:R-:W-:Y:S01]  /*5290*/  MOV R11, UR5 ;  /* 0x00000005000b7c02 */ /* 0x010fe20008000f00 */
[----:B------:R-:W-:Y:S02]  /*52a0*/  IMAD.U32 R10, RZ, RZ, UR4 ;  /* 0x00000004ff0a7e24 */ /* 0x000fe4000f8e00ff */
[----:B------:R-:W-:Y:S07]  /*52b0*/  LEPC R20, `(.L_x_86) ;  /* 0x000000001014794e */ /* 0x000fee0000000000 */
[----:B---3-5:R-:W-:Y:S05]  /*52c0*/  CALL.ABS.NOINC R2 ;  /* 0x0000000002007343 */ /* 0x028fea0003c00000 */
.L_x_86:
[----:B------:R-:W-:Y:S01]  /*52d0*/  LOP3.LUT P0, RZ, R166, 0x1b0, RZ, 0xc0, !PT ;  /* 0x000001b0a6ff7812 */ /* 0x000fe2000780c0ff */
[----:B------:R-:W-:Y:S11]  /*52e0*/  BSSY.RECONVERGENT B6, `(.L_x_87) ;  /* 0x0000013000067945 */ /* 0x000ff60003800200 */
[----:B------:R-:W-:Y:S01]  /*52f0*/  @!UPT UIADD3 URZ, UPT, UPT, URZ, URZ, URZ ;  /* 0x000000fffffff290 */ /* 0x000fe2000fffe0ff */
[----:B------:R-:W-:Y:S05]  /*5300*/  @!P0 BRA `(.L_x_88) ;  /* 0x0000000000408947 */ /* 0x000fea0003800000 */
        /* <DEDUP_REMOVED lines=16> */
.L_x_88:
[----:B------:R-:W-:Y:S05]  /*5410*/  BSYNC.RECONVERGENT B6 ;  /* 0x0000000000067941 */ /* 0x000fea0003800200 */
.L_x_87:
[----:B------:R-:W-:Y:S01]  /*5420*/  ISETP.NE.U32.AND P4, PT, R146, RZ, PT ;  /* 0x000000ff9200720c */ /* 0x000fe20003f85070 */
[----:B------:R-:W-:Y:S01]  /*5430*/  UISETP.NE.AND UP2, UPT, UR50, URZ, UPT ;  /* 0x000000ff3200728c */ /* 0x000fe2000bf45270 */
[----:B------:R-:W-:Y:S01]  /*5440*/  ISETP.NE.U32.AND P2, PT, RZ, UR38, PT ;  /* 0x00000026ff007c0c */ /* 0x000fe2000bf45070 */
[----:B------:R-:W-:Y:S01]  /*5450*/  UISETP.NE.U32.AND UP1, UPT, UR44, URZ, UPT ;  /* 0x000000ff2c00728c */ /* 0x000fe2000bf25070 */
[----:B------:R-:W-:Y:S01]  /*5460*/  ISETP.NE.AND.EX P4, PT, R147, RZ, PT, P4 ;  /* 0x000000ff9300720c */ /* 0x000fe20003f85340 */
[----:B------:R-:W-:Y:S01]  /*5470*/  UPLOP3.LUT UP0, UPT, UPT, UPT, UPT, 0x40, 0x4 ;  /* 0x000000000004789c */ /* 0x000fe20003f0e870 */
[----:B------:R-:W-:Y:S01]  /*5480*/  ISETP.NE.AND.EX P2, PT, RZ, UR39, PT, P2 ;  /* 0x00000027ff007c0c */ /* 0x000fe2000bf45320 */
[----:B------:R-:W-:Y:S01]  /*5490*/  UISETP.NE.AND.EX UP1, UPT, UR45, URZ, UPT, UP1 ;  /* 0x000000ff2d00728c */ /* 0x000fe2000bf25310 */
[----:B------:R-:W-:Y:S04]  /*54a0*/  PLOP3.LUT P1, PT, PT, PT, UP2, 0x80, 0x8 ;  /* 0x000000000008781c */ /* 0x000fe80003f2f028 */
[----:B------:R-:W-:Y:S06]  /*54b0*/  @UP2 UPLOP3.LUT UP0, UPT, UPT, UPT, UP1, 0x80, 0x8 ;  /* 0x000000000008289c */ /* 0x000fec0003f0f010 */
[----:B------:R-:W-:Y:S01]  /*54c0*/  PLOP3.LUT P0, PT, PT, PT, UP0, 0x80, 0x8 ;  /* 0x000000000008781c */ /* 0x000fe20003f0f008 */
[----:B------:R-:W-:Y:S01]  /*54d0*/  @!UPT UIADD3 URZ, UPT, UPT, URZ, URZ, URZ ;  /* 0x000000fffffff290 */ /* 0x000fe2000fffe0ff */
[----:B------:R-:W-:Y:S11]  /*54e0*/  BRA.U !UP1, `(.L_x_89) ;  /* 0x0000000109387547 */ /* 0x000ff6000b800000 */
[----:B------:R-:W-:Y:S01]  /*54f0*/  UISETP.NE.U32.AND UP0, UPT, UR38, URZ, UPT ;  /* 0x000000ff2600728c */ /* 0x000fe2000bf05070 */
[----:B------:R-:W-:Y:S02]  /*5500*/  HFMA2 R0, -RZ, RZ, 0, 5.9604644775390625e-08 ;  /* 0x00000001ff007431 */ /* 0x000fe400000001ff */
[----:B------:R-:W-:Y:S01]  /*5510*/  IMAD.MOV.U32 R151, RZ, RZ, 0x1 ;  /* 0x00000001ff977424 */ /* 0x000fe200078e00ff */
[----:B------:R-:W-:Y:S06]  /*5520*/  UISETP.NE.AND.EX UP0, UPT, UR39, URZ, UPT, UP0 ;  /* 0x000000ff2700728c */ /* 0x000fec000bf05300 */
[----:B------:R-:W-:Y:S05]  /*5530*/  PLOP3.LUT P3, PT, PT, PT, UP0, 0x80, 0x8 ;  /* 0x000000000008781c */ /* 0x000fea0003f6f008 */
[----:B------:R-:W1:Y:S01]  /*5540*/  @UP0 LDCU.64 UR6, c[0x0][0x888] ;  /* 0x00011100ff0607ac */ /* 0x000e620008000a00 */
[----:B------:R-:W-:Y:S07]  /*5550*/  @UP0 UIMAD UR4, UR36, UR44, URZ ;  /* 0x0000002c240402a4 */ /* 0x000fee000f8e02ff */
[----:B------:R-:W-:Y:S01]  /*5560*/  @!P3 PRMT R151, R0, 0x7610, R151 ;  /* 0x000076100097b816 */ /* 0x000fe20000000097 */
[----:B-1----:R-:W-:Y:S03]  /*5570*/  @UP0 UIMAD.WIDE UR6, UR4, 0x4, UR6 ;  /* 0x00000004040608a5 */ /* 0x002fe6000f8e0206 */
[----:B------:R-:W1:Y:S03]  /*5580*/  @!UP0 LDCU UR4, c[0x0][0x880] ;  /* 0x00011000ff0487ac */ /* 0x000e660008000800 */
[----:B------:R-:W-:Y:S01]  /*5590*/  IMAD.U32 R2, RZ, RZ, UR6 ;  /* 0x00000006ff027e24 */ /* 0x000fe2000f8e00ff */
[----:B------:R-:W-:Y:S05]  /*55a0*/  MOV R3, UR7 ;  /* 0x0000000700037c02 */ /* 0x000fea0008000f00 */
[----:B-----5:R2:W5:Y:S02]  /*55b0*/  @P3 LDG.E R82, desc[UR46][R2.64] ;  /* 0x0000002e02523981 */ /* 0x020564000c1e1900 */
[----:B-12---:R-:W-:Y:S02]  /*55c0*/  @!P3 IMAD.U32 R82, RZ, RZ, UR4 ;  /* 0x00000004ff52be24 */ /* 0x006fe4000f8e00ff */
.L_x_89:
[----:B------:R-:W-:Y:S05]  /*55d0*/  @!P4 BRA `(.L_x_90) ;  /* 0x000000000020c947 */ /* 0x000fea0003800000 */
[----:B------:R-:W-:Y:S04]  /*55e0*/  ISETP.NE.U32.AND P3, PT, R144, RZ, PT ;  /* 0x000000ff9000720c */ /* 0x000fe80003f65070 */
[----:B------:R-:W-:Y:S11]  /*55f0*/  ISETP.NE.AND.EX P3, PT, R145, RZ, PT, P3 ;  /* 0x000000ff9100720c */ /* 0x000ff60003f65330 */
[----:B------:R-:W-:Y:S02]  /*5600*/  @!UPT UIADD3 URZ, UPT, UPT, URZ, URZ, URZ ;  /* 0x000000fffffff290 */ /* 0x000fe4000fffe0ff */
[----:B------:R-:W1:Y:S01]  /*5610*/  @P3 LDC.64 R2, c[0x0][0x8a8] ;  /* 0x00022a00ff023b82 */ /* 0x000e620000000a00 */
[----:B------:R-:W-:Y:S04]  /*5620*/  @P3 IMAD R0, R146, UR36, RZ ;  /* 0x0000002492003c24 */ /* 0x000fe8000f8e02ff */
[----:B-1----:R-:W-:Y:S05]  /*5630*/  @P3 IMAD.WIDE R2, R0, 0x4, R2 ;  /* 0x0000000400023825 */ /* 0x002fea00078e0202 */
[----:B-----5:R1:W5:Y:S02]  /*5640*/  @P3 LDG.E R78, desc[UR46][R2.64] ;  /* 0x0000002e024e3981 */ /* 0x020364000c1e1900 */
[----:B-1----:R-:W2:Y:S02]  /*5650*/  @!P3 LDC R78, c[0x0][0x8a0] ;  /* 0x00022800ff4ebb82 */ /* 0x002ea40000000800 */
.L_x_90:
[----:B-----5:R-:W-:Y:S01]  /*5660*/  ISETP.NE.AND P4, PT, R82, RZ, PT ;  /* 0x000000ff5200720c */ /* 0x020fe20003f85270 */
[----:B------:R-:W-:Y:S01]  /*5670*/  BSSY B1, `(.L_x_91) ;  /* 0x0000048000017945 */ /* 0x000fe20003800000 */
[----:B------:R-:W-:Y:S01]  /*5680*/  SEL R7, RZ, 0xffffffff, P2 ;  /* 0xffffffffff077807 */ /* 0x000fe20001000000 */
[----:B------:R-:W-:Y:S01]  /*5690*/  IMAD.MOV.U32 R109, RZ, RZ, 0x1 ;  /* 0x00000001ff6d7424 */ /* 0x000fe200078e00ff */
[----:B------:R-:W-:Y:S01]  /*56a0*/  LOP3.LUT P3, RZ, R151, 0xff, RZ, 0xc0, !PT ;  /* 0x000000ff97ff7812 */ /* 0x000fe2000786c0ff */
[----:B------:R-:W-:Y:S01]  /*56b0*/  IMAD R80, R76, 0x100, R79 ;  /* 0x000001004c507824 */ /* 0x000fe200078e024f */
[----:B------:R-:W-:Y:S02]  /*56c0*/  @P1 SEL R0, RZ, 0xffffffff, P4 ;  /* 0xffffffffff001807 */ /* 0x000fe40002000000 */
[----:B------:R-:W-:Y:S02]  /*56d0*/  CS2R R98, SRZ ;  /* 0x0000000000627805 */ /* 0x000fe4000001ff00 */
[----:B------:R-:W-:Y:S02]  /*56e0*/  LEA R3, R160, UR49, 0x3 ;  /* 0x00000031a0037c11 */ /* 0x000fe4000f8e18ff */
[----:B------:R-:W-:Y:S02]  /*56f0*/  CS2R R96, SRZ ;  /* 0x0000000000607805 */ /* 0x000fe4000001ff00 */
[----:B------:R-:W-:Y:S02]  /*5700*/  @P0 SEL R0, R7, R0, !P3 ;  /* 0x0000000007000207 */ /* 0x000fe40005800000 */
[----:B------:R-:W-:Y:S02]  /*5710*/  CS2R R94, SRZ ;  /* 0x00000000005e7805 */ /* 0x000fe4000001ff00 */
[----:B------:R-:W-:Y:S02]  /*5720*/  LEA R108, R76, UR49, 0x3 ;  /* 0x000000314c6c7c11 */ /* 0x000fe4000f8e18ff */
[----:B------:R-:W-:Y:S02]  /*5730*/  CS2R R92, SRZ ;  /* 0x00000000005c7805 */ /* 0x000fe4000001ff00 */
[----:B------:R-:W-:Y:S02]  /*5740*/  @P1 LOP3.LUT R0, R0, 0x1, RZ, 0xc0, !PT ;  /* 0x0000000100001812 */ /* 0x000fe400078ec0ff */
[----:B------:R-:W-:Y:S02]  /*5750*/  CS2R R90, SRZ ;  /* 0x00000000005a7805 */ /* 0x000fe4000001ff00 */
[----:B------:R-:W-:Y:S02]  /*5760*/  SHF.L.U32 R5, R162, 0x1f, RZ ;  /* 0x0000001fa2057819 */ /* 0x000fe400000006ff */
[----:B------:R-:W-:Y:S02]  /*5770*/  CS2R R88, SRZ ;  /* 0x0000000000587805 */ /* 0x000fe4000001ff00 */
[----:B------:R-:W-:Y:S02]  /*5780*/  ISETP.NE.U32.OR P6, PT, R0, 0x1, !P1 ;  /* 0x000000010000780c */ /* 0x000fe40004fc5470 */
[----:B------:R-:W-:Y:S02]  /*5790*/  CS2R R102, SRZ ;  /* 0x0000000000667805 */ /* 0x000fe4000001ff00 */
[----:B------:R-:W-:Y:S02]  /*57a0*/  PLOP3.LUT P2, PT, PT, PT, UP1, 0x80, 0x8 ;  /* 0x000000000008781c */ /* 0x000fe40003f4f018 */
[----:B------:R-:W-:Y:S02]  /*57b0*/  CS2R R100, SRZ ;  /* 0x0000000000647805 */ /* 0x000fe4000001ff00 */
[----:B------:R-:W-:Y:S02]  /*57c0*/  SEL R0, RZ, 0xffffffff, P4 ;  /* 0xffffffffff007807 */ /* 0x000fe40002000000 */
[----:B------:R-:W-:Y:S03]  /*57d0*/  P2R R117, PR, RZ, 0x40 ;  /* 0x00000040ff757803 */ /* 0x000fe60000000000 */
[----:B------:R-:W-:Y:S04]  /*57e0*/  @P6 SHF.L.U32 R2, R159, 0x1f, RZ ;  /* 0x0000001f9f026819 */ /* 0x000fe800000006ff */
[----:B------:R-:W-:Y:S01]  /*57f0*/  @P2 SEL R0, R7, R0, !P3 ;  /* 0x0000000007002207 */ /* 0x000fe20005800000 */
[----:B------:R-:W1:Y:S03]  /*5800*/  @P6 SYNCS.PHASECHK.TRANS64.TRYWAIT P1, [R3+URZ+0x70], R2 ;  /* 0x00007002030065a7 */ /* 0x000e6600080211ff */
[----:B------:R-:W-:Y:S04]  /*5810*/  LOP3.LUT R0, R0, 0x1, RZ, 0xc0, !PT ;  /* 0x0000000100007812 */ /* 0x000fe800078ec0ff */
[----:B------:R-:W-:Y:S04]  /*5820*/  ISETP.NE.U32.AND P5, PT, R0, 0x1, PT ;  /* 0x000000010000780c */ /* 0x000fe80003fa5070 */
[----:B------:R-:W-:Y:S01]  /*5830*/  P2R R110, PR, RZ, 0x20 ;  /* 0x00000020ff6e7803 */ /* 0x000fe20000000000 */
[----:B------:R3:W4:Y:S01]  /*5840*/  SYNCS.PHASECHK.TRANS64.TRYWAIT P0, [R108+URZ+0xe0], R5 ;  /* 0x0000e0056c0075a7 */ /* 0x00072200080011ff */
[----:B-1----:R-:W-:Y:S01]  /*5850*/  @P6 SEL R109, RZ, 0x1, !P1 ;  /* 0x00000001ff6d6807 */ /* 0x002fe20004800000 */
[----:B---3--:R-:W-:Y:S06]  /*5860*/  @!P6 BRA `(.L_x_92) ;  /* 0x0000000000a0e947 */ /* 0x008fec0003800000 */
[----:B------:R-:W-:Y:S01]  /*5870*/  @P5 IMAD R7, R160, 0x2000, R153 ;  /* 0x00002000a0075824 */ /* 0x000fe200078e0299 */
[----:B------:R-:W-:Y:S01]  /*5880*/  ISETP.NE.AND P1, PT, R109, RZ, PT ;  /* 0x000000ff6d00720c */ /* 0x000fe20003f25270 */
[----:B------:R-:W-:Y:S01]  /*5890*/  BSSY B0, `(.L_x_93) ;  /* 0x0000011000007945 */ /* 0x000fe20003800000 */
[----:B------:R-:W-:Y:S01]  /*58a0*/  CS2R R102, SRZ ;  /* 0x0000000000667805 */ /* 0x000fe2000001ff00 */
[----:B------:R-:W-:Y:S01]  /*58b0*/  @P5 VIADD R2, R7, UR49 ;  /* 0x0000003107025c36 */ /* 0x000fe20008000000 */
[----:B------:R-:W-:Y:S02]  /*58c0*/  CS2R R100, SRZ ;  /* 0x0000000000647805 */ /* 0x000fe4000001ff00 */
[----:B------:R-:W-:Y:S02]  /*58d0*/  CS2R R90, SRZ ;  /* 0x00000000005a7805 */ /* 0x000fe4000001ff00 */
[----:B------:R-:W-:Y:S01]  /*58e0*/  CS2R R88, SRZ ;  /* 0x0000000000587805 */ /* 0x000fe2000001ff00 */
[--C-:B------:R-:W-:Y:S01]  /*58f0*/  @P5 IMAD.IADD R6, R165, 0x1, R2.reuse ;  /* 0x00000001a5065824 */ /* 0x100fe200078e0202 */
[----:B------:R-:W-:Y:S01]  /*5900*/  CS2R R94, SRZ ;  /* 0x00000000005e7805 */ /* 0x000fe2000001ff00 */
[--C-:B------:R-:W-:Y:S01]  /*5910*/  @P5 IMAD.IADD R4, R164, 0x1, R2.reuse ;  /* 0x00000001a4045824 */ /* 0x100fe200078e0202 */
[----:B------:R-:W-:Y:S01]  /*5920*/  CS2R R92, SRZ ;  /* 0x00000000005c7805 */ /* 0x000fe2000001ff00 */
[----:B------:R-:W-:Y:S01]  /*5930*/  @P5 IMAD R2, R163, 0x10, R2 ;  /* 0x00000010a3025824 */ /* 0x000fe200078e0202 */
[----:B------:R-:W-:Y:S02]  /*5940*/  CS2R R98, SRZ ;  /* 0x0000000000627805 */ /* 0x000fe4000001ff00 */
[----:B------:R-:W-:Y:S01]  /*5950*/  CS2R R96, SRZ ;  /* 0x0000000000607805 */ /* 0x000fe2000001ff00 */
[----:B------:R-:W-:Y:S06]  /*5960*/  @P1 BRA `(.L_x_94) ;  /* 0x00000000000c1947 */ /* 0x000fec0003800000 */
[----:B------:R-:W-:Y:S04]  /*5970*/  SHF.L.U32 R0, R159, 0x1f, RZ ;  /* 0x0000001f9f007819 */ /* 0x000fe800000006ff */
[----:B------:R-:W1:Y:S02]  /*5980*/  SYNCS.PHASECHK.TRANS64.TRYWAIT P1, [R3+URZ+0x70], R0 ;  /* 0x00007000030075a7 */ /* 0x000e6400080211ff */
[----:B-1----:R-:W-:Y:S05]  /*5990*/  @!P1 BRA `(.L_x_95) ;  /* 0x0000006000a89947 */ /* 0x002fea0003800000 */
.L_x_94:
[----:B------:R-:W-:Y:S05]  /*59a0*/  BSYNC B0 ;  /* 0x0000000000007941 */ /* 0x000fea0003800000 */
.L_x_93:
[----:B------:R-:W-:Y:S01]  /*59b0*/  ISETP.NE.AND P1, PT, R110, RZ, PT ;  /* 0x000000ff6e00720c */ /* 0x000fe20003f25270 */
[----:B-1----:R-:W-:Y:S02]  /*59c0*/  VIADD R3, R3, 0x90 ;  /* 0x0000009003037836 */ /* 0x002fe40000000000 */
[----:B------:R-:W-:Y:S02]  /*59d0*/  IMAD.U32 R0, RZ, RZ, UR37 ;  /* 0x00000025ff007e24 */ /* 0x000fe4000f8e00ff */
[----:B------:R-:W-:Y:S03]  /*59e0*/  VIADD R160, R160, 0x1 ;  /* 0x00000001a0a07836 */ /* 0x000fe60000000000 */
[----:B------:R-:W-:Y:S05]  /*59f0*/  PRMT R0, R0, 0x654, R3 ;  /* 0x0000065400007816 */ /* 0x000fea0000000003 */
[----:B------:R1:W3:Y:S04]  /*5a00*/  @P1 LDS.128 R100, [R7+UR49+0x200] ;  /* 0x0002003107641984 */ /* 0x0002e80008000c00 */
[----:B------:R1:W1:Y:S04]  /*5a10*/  @P1 LDS.128 R88, [R6+0x200] ;  /* 0x0002000006581984 */ /* 0x0002680000000c00 */
[----:B------:R1:W1:Y:S04]  /*5a20*/  @P1 LDS.128 R92, [R4+0x200] ;  /* 0x00020000045c1984 */ /* 0x0002680000000c00 */
[----:B------:R1:W1:Y:S01]  /*5a30*/  @P1 LDS.128 R96, [R2+0x200] ;  /* 0x0002000002601984 */ /* 0x0002620000000c00 */
[C---:B------:R-:W-:Y:S01]  /*5a40*/  ISETP.NE.AND P1, PT, R160.reuse, 0x4, PT ;  /* 0x00000004a000780c */ /* 0x040fe20003f25270 */
[----:B------:R-:W-:Y:S01]  /*5a50*/  @!PT LDS RZ, [RZ] ;  /* 0x00000000fffff984 */ /* 0x000fe20000000800 */
[----:B------:R-:W-:Y:S01]  /*5a60*/  @!PT LDS RZ, [RZ] ;  /* 0x00000000fffff984 */ /* 0x000fe20000000800 */
[----:B------:R-:W-:Y:S01]  /*5a70*/  @!PT LDS RZ, [RZ] ;  /* 0x00000000fffff984 */ /* 0x000fe20000000800 */
[----:B------:R-:W-:Y:S01]  /*5a80*/  @!PT LDS RZ, [RZ] ;  /* 0x00000000fffff984 */ /* 0x000fe20000000800 */
[----:B------:R5:W-:Y:S06]  /*5a90*/  MEMBAR.ALL.CTA ;  /* 0x0000000000007992 */ /* 0x000bec0000008000 */
[----:B-----5:R-:W5:Y:S01]  /*5aa0*/  FENCE.VIEW.ASYNC.S ;  /* 0x00000000000073c6 */ /* 0x020f620000000000 */
[----:B------:R-:W-:Y:S01]  /*5ab0*/  SEL R160, R160, RZ, P1 ;  /* 0x000000ffa0a07207 */ /* 0x000fe20000800000 */
[----:B-----5:R5:W-:Y:S02]  /*5ac0*/  SYNCS.ARRIVE.TRANS64.RED.A1T0 RZ, [R0+URZ], RZ ;  /* 0x000000ff00ff79a7 */ /* 0x020be400081004ff */
[----:B-----5:R-:W-:Y:S04]  /*5ad0*/  SEL R0, RZ, 0x1, P1 ;  /* 0x00000001ff007807 */ /* 0x020fe80000800000 */
[----:B---3--:R-:W-:Y:S02]  /*5ae0*/  LOP3.LUT R159, R159, R0, RZ, 0x3c, !PT ;  /* 0x000000009f9f7212 */ /* 0x008fe400078e3cff */
.L_x_92:
[----:B------:R-:W-:Y:S05]  /*5af0*/  BSYNC B1 ;  /* 0x0000000000017941 */ /* 0x000fea0003800000 */
.L_x_91:
[----:B------:R-:W-:Y:S04]  /*5b00*/  SHF.R.U32.HI R3, RZ, 0x15, R80 ;  /* 0x00000015ff037819 */ /* 0x000fe80000011650 */
[----:B------:R-:W-:Y:S01]  /*5b10*/  LOP3.LUT P1, RZ, R3, 0x3, R154, 0x48, !PT ;  /* 0x0000000303ff7812 */ /* 0x000fe2000782489a */
[----:B------:R-:W-:Y:S01]  /*5b20*/  @!UPT UIADD3 URZ, UPT, UPT, URZ, URZ, URZ ;  /* 0x000000fffffff290 */ /* 0x000fe2000fffe0ff */
[----:B----4-:R-:W-:Y:S11]  /*5b30*/  @P0 BRA `(.L_x_96) ;  /* 0x0000000000080947 */ /* 0x010ff60003800000 */
[----:B------:R-:W3:Y:S02]  /*5b40*/  SYNCS.PHASECHK.TRANS64.TRYWAIT P0, [R108+URZ+0xe0], R5 ;  /* 0x0000e0056c0075a7 */ /* 0x000ee400080011ff */
[----:B---3--:R-:W-:Y:S05]  /*5b50*/  @!P0 BRA `(.L_x_97) ;  /* 0x00000060004c8947 */ /* 0x008fea0003800000 */
.L_x_96:
[----:B------:R-:W-:Y:S05]  /*5b60*/  @!P1 BRA `(.L_x_98) ;  /* 0x0000000000409947 */ /* 0x000fea0003800000 */
[----:B------:R-:W3:Y:S01]  /*5b70*/  LDCU.64 UR8, c[0x4][0x78] ;  /* 0x01000f00ff0877ac */ /* 0x000ee20008000a00 */
[----:B------:R-:W-:Y:S01]  /*5b80*/  MOV R3, 0x0 ;  /* 0x0000000000037802 */ /* 0x000fe20000000f00 */
[----:B------:R-:W-:Y:S02]  /*5b90*/  HFMA2 R12, -RZ, RZ, 0, 5.9604644775390625e-08 ;  /* 0x00000001ff0c7431 */ /* 0x000fe400000001ff */
[----:B------:R-:W-:Y:S02]  /*5ba0*/  IMAD.MOV.U32 R8, RZ, RZ, 0x192 ;  /* 0x00000192ff087424 */ /* 0x000fe400078e00ff */
[----:B------:R-:W-:Y:S01]  /*5bb0*/  IMAD.MOV.U32 R13, RZ, RZ, RZ ;  /* 0x000000ffff0d7224 */ /* 0x000fe200078e00ff */
[----:B------:R-:W4:Y:S01]  /*5bc0*/  LDCU.64 UR6, c[0x4][0x80] ;  /* 0x01001000ff0677ac */ /* 0x000f220008000a00 */
[----:B-1----:R-:W1:Y:S01]  /*5bd0*/  LDC.64 R2, c[0x4][R3] ;  /* 0x0100000003027b82 */ /* 0x002e620000000a00 */
[----:B------:R-:W5:Y:S01]  /*5be0*/  LDCU.64 UR4, c[0x4][0x18] ;  /* 0x01000300ff0477ac */ /* 0x000f620008000a00 */
[----:B---3--:R-:W-:Y:S01]  /*5bf0*/  MOV R5, UR9 ;  /* 0x0000000900057c02 */ /* 0x008fe20008000f00 */
[----:B------:R-:W-:Y:S01]  /*5c00*/  IMAD.U32 R4, RZ, RZ, UR8 ;  /* 0x00000008ff047e24 */ /* 0x000fe2000f8e00ff */
[----:B----4-:R-:W-:Y:S01]  /*5c10*/  MOV R7, UR7 ;  /* 0x0000000700077c02 */ /* 0x010fe20008000f00 */
[----:B------:R-:W-:Y:S01]  /*5c20*/  IMAD.U32 R6, RZ, RZ, UR6 ;  /* 0x00000006ff067e24 */ /* 0x000fe2000f8e00ff */
[----:B-----5:R-:W-:Y:S01]  /*5c30*/  MOV R11, UR5 ;  /* 0x00000005000b7c02 */ /* 0x020fe20008000f00 */
[----:B------:R-:W-:Y:S02]  /*5c40*/  IMAD.U32 R10, RZ, RZ, UR4 ;  /* 0x00000004ff0a7e24 */ /* 0x000fe4000f8e00ff */
[----:B------:R-:W-:Y:S07]  /*5c50*/  LEPC R20, `(.L_x_98) ;  /* 0x000000001014794e */ /* 0x000fee0000000000 */
[----:B-12---:R-:W-:Y:S05]  /*5c60*/  CALL.ABS.NOINC R2 ;  /* 0x0000000002007343 */ /* 0x006fea0003c00000 */
.L_x_98:
[----:B------:R-:W-:Y:S01]  /*5c70*/  SHF.L.U32 R83, R100, 0x10, RZ ;  /* 0x0000001064537819 */ /* 0x000fe200000006ff */
[----:B------:R-:W-:Y:S05]  /*5c80*/  WARPSYNC.ALL ;  /* 0x0000000000007948 */ /* 0x000fea0003800000 */
[----:B------:R-:W-:Y:S01]  /*5c90*/  R2UR UR4, R80 ;  /* 0x00000000500472ca */ /* 0x000fe200000e0000 */
[----:B------:R-:W-:Y:S01]  /*5ca0*/  BSSY.RECONVERGENT B0, `(.L_x_99) ;  /* 0x0000121000007945 */ /* 0x000fe20003800200 */
[----:B------:R-:W-:Y:S02]  /*5cb0*/  IADD3 R111, PT, PT, R153, UR49, RZ ;  /* 0x00000031996f7c10 */ /* 0x000fe4000fffe0ff */
[----:B------:R-:W-:Y:S02]  /*5cc0*/  SHF.L.U32 R116, R163, 0x4, RZ ;  /* 0x00000004a3747819 */ /* 0x000fe400000006ff */
[-C--:B------:R-:W-:Y:S02]  /*5cd0*/  IADD3 R172, PT, PT, R165, R111.reuse, RZ ;  /* 0x0000006fa5ac7210 */ /* 0x080fe40007ffe0ff */
[----:B------:R-:W-:Y:S02]  /*5ce0*/  IADD3 R171, PT, PT, R164, R111, RZ ;  /* 0x0000006fa4ab7210 */ /* 0x000fe40007ffe0ff */
[----:B------:R-:W-:Y:S02]  /*5cf0*/  IADD3 R170, PT, PT, R111, R116, RZ ;  /* 0x000000746faa7210 */ /* 0x000fe40007ffe0ff */
[C---:B------:R-:W-:Y:S01]  /*5d00*/  PRMT R81, R100.reuse, 0x8880, RZ ;  /* 0x0000888064517816 */ /* 0x040fe200000000ff */
[----:B-1-3--:R-:W2:Y:S01]  /*5d10*/  LDTM.x64 R4, tmem[UR4] ;  /* 0x00000004000479ee */ /* 0x00aea20008340000 */
[----:B------:R-:W-:Y:S02]  /*5d20*/  SHF.R.S32.HI R83, RZ, 0x18, R83 ;  /* 0x00000018ff537819 */ /* 0x000fe40000011453 */
[----:B------:R-:W-:Y:S02]  /*5d30*/  SHF.R.S32.HI R86, RZ, 0x18, R101 ;  /* 0x00000018ff567819 */ /* 0x000fe40000011465 */
[----:B------:R-:W-:Y:S02]  /*5d40*/  SHF.L.U32 R84, R100, 0x8, RZ ;  /* 0x0000000864547819 */ /* 0x000fe400000006ff */
[----:B------:R-:W-:Y:S02]  /*5d50*/  SHF.L.U32 R85, R101, 0x8, RZ ;  /* 0x0000000865557819 */ /* 0x000fe400000006ff */
[----:B------:R-:W-:Y:S02]  /*5d60*/  SHF.R.S32.HI R84, RZ, 0x18, R84 ;  /* 0x00000018ff547819 */ /* 0x000fe40000011454 */
[----:B------:R-:W-:Y:S02]  /*5d70*/  SHF.R.S32.HI R85, RZ, 0x18, R85 ;  /* 0x00000018ff557819 */ /* 0x000fe40000011455 */
[----:B------:R-:W-:Y:S02]  /*5d80*/  SHF.L.U32 R87, R98, 0x8, RZ ;  /* 0x0000000862577819 */ /* 0x000fe400000006ff */
[----:B------:R-:W-:Y:S02]  /*5d90*/  ISETP.NE.AND P0, PT, R167, RZ, PT ;  /* 0x000000ffa700720c */ /* 0x000fe40003f05270 */
[----:B------:R-:W-:Y:S02]  /*5da0*/  SHF.R.S32.HI R87, RZ, 0x18, R87 ;  /* 0x00000018ff577819 */ /* 0x000fe40000011457 */
[----:B------:R-:W-:Y:S02]  /*5db0*/  ISETP.NE.AND P6, PT, R117, RZ, PT ;  /* 0x000000ff7500720c */ /* 0x000fe40003fc5270 */
[----:B------:R-:W-:Y:S01]  /*5dc0*/  LEA R118, R160, UR49, 0x3 ;  /* 0x00000031a0767c11 */ /* 0x000fe2000f8e18ff */
[C---:B--2---:R-:W-:Y:S02]  /*5dd0*/  IMAD R0, R78.reuse, R4, RZ ;  /* 0x000000044e007224 */ /* 0x044fe400078e02ff */
[C---:B------:R-:W-:Y:S02]  /*5de0*/  IMAD R2, R78.reuse, R5, RZ ;  /* 0x000000054e027224 */ /* 0x040fe400078e02ff */
[----:B------:R-:W-:Y:S02]  /*5df0*/  IMAD R3, R78, R6, RZ ;  /* 0x000000064e037224 */ /* 0x000fe400078e02ff */
[-C--:B------:R-:W-:Y:S01]  /*5e00*/  IMAD R0, R81, R82.reuse, R0 ;  /* 0x0000005251007224 */ /* 0x080fe200078e0200 */
[----:B------:R-:W-:Y:S01]  /*5e10*/  SHF.R.S32.HI R81, RZ, 0x18, R100 ;  /* 0x00000018ff517819 */ /* 0x000fe20000011464 */
[-C--:B------:R-:W-:Y:S01]  /*5e20*/  IMAD R2, R83, R82.reuse, R2 ;  /* 0x0000005253027224 */ /* 0x080fe200078e0202 */
[C---:B------:R-:W-:Y:S01]  /*5e30*/  PRMT R83, R101.reuse, 0x8880, RZ ;  /* 0x0000888065537816 */ /* 0x040fe200000000ff */
[----:B------:R-:W-:Y:S01]  /*5e40*/  IMAD R3, R84, R82, R3 ;  /* 0x0000005254037224 */ /* 0x000fe200078e0203 */
[----:B------:R-:W-:Y:S01]  /*5e50*/  SHF.L.U32 R84, R101, 0x10, RZ ;  /* 0x0000001065547819 */ /* 0x000fe200000006ff */
[C---:B------:R-:W-:Y:S01]  /*5e60*/  IMAD R7, R78.reuse, R7, RZ ;  /* 0x000000074e077224 */ /* 0x040fe200078e02ff */
[----:B------:R-:W-:Y:S01]  /*5e70*/  @P6 SHF.L.U32 R119, R159, 0x1f, RZ ;  /* 0x0000001f9f776819 */ /* 0x000fe200000006ff */
[C---:B------:R-:W-:Y:S01]  /*5e80*/  IMAD R4, R78.reuse, R8, RZ ;  /* 0x000000084e047224 */ /* 0x040fe200078e02ff */
[----:B------:R-:W-:Y:S01]  /*5e90*/  SHF.R.S32.HI R84, RZ, 0x18, R84 ;  /* 0x00000018ff547819 */ /* 0x000fe20000011454 */
[----:B------:R-:W-:Y:S02]  /*5ea0*/  IMAD R5, R78, R9, RZ ;  /* 0x000000094e057224 */ /* 0x000fe400078e02ff */
[----:B------:R-:W-:Y:S01]  /*5eb0*/  IMAD R7, R81, R82, R7 ;  /* 0x0000005251077224 */ /* 0x000fe200078e0207 */
[----:B------:R-:W-:Y:S01]  /*5ec0*/  PRMT R81, R102, 0x8880, RZ ;  /* 0x0000888066517816 */ /* 0x000fe200000000ff */
[----:B------:R-:W-:Y:S02]  /*5ed0*/  IMAD R6, R78, R10, RZ ;  /* 0x0000000a4e067224 */ /* 0x000fe400078e02ff */
[-C--:B------:R-:W-:Y:S01]  /*5ee0*/  IMAD R4, R83, R82.reuse, R4 ;  /* 0x0000005253047224 */ /* 0x080fe200078e0204 */
[----:B------:R-:W-:Y:S01]  /*5ef0*/  I2IP.S8.S32.SAT R105, R7, R3, RZ ;  /* 0x0000000307697239 */ /* 0x000fe200000014ff */
[----:B------:R-:W-:Y:S01]  /*5f00*/  IMAD R5, R84, R82, R5 ;  /* 0x0000005254057224 */ /* 0x000fe200078e0205 */
[----:B------:R-:W-:Y:S01]  /*5f10*/  SHF.L.U32 R83, R102, 0x10, RZ ;  /* 0x0000001066537819 */ /* 0x000fe200000006ff */
[----:B------:R-:W-:Y:S01]  /*5f20*/  IMAD R11, R78, R11, RZ ;  /* 0x0000000b4e0b7224 */ /* 0x000fe200078e02ff */
[----:B------:R-:W-:Y:S01]  /*5f30*/  I2IP.S8.S32.SAT R104, R2, R0, R105 ;  /* 0x0000000002687239 */ /* 0x000fe20000001469 */
[----:B------:R-:W-:Y:S01]  /*5f40*/  IMAD R6, R85, R82, R6 ;  /* 0x0000005255067224 */ /* 0x000fe200078e0206 */
[----:B------:R-:W-:Y:S01]  /*5f50*/  SHF.R.S32.HI R83, RZ, 0x18, R83 ;  /* 0x00000018ff537819 */ /* 0x000fe20000011453 */
[----:B------:R-:W-:Y:S01]  /*5f60*/  IMAD R8, R78, R12, RZ ;  /* 0x0000000c4e087224 */ /* 0x000fe200078e02ff */
[----:B------:R-:W-:Y:S01]  /*5f70*/  SHF.L.U32 R85, R102, 0x8, RZ ;  /* 0x0000000866557819 */ /* 0x000fe200000006ff */
[----:B------:R-:W-:Y:S02]  /*5f80*/  IMAD R9, R78, R13, RZ ;  /* 0x0000000d4e097224 */ /* 0x000fe400078e02ff */
[----:B------:R-:W-:Y:S01]  /*5f90*/  IMAD R11, R86, R82, R11 ;  /* 0x00000052560b7224 */ /* 0x000fe200078e020b */
[----:B------:R-:W-:Y:S01]  /*5fa0*/  SHF.R.S32.HI R85, RZ, 0x18, R85 ;  /* 0x00000018ff557819 */ /* 0x000fe20000011455 */
[C---:B------:R-:W-:Y:S01]  /*5fb0*/  IMAD R10, R78.reuse, R14, RZ ;  /* 0x0000000e4e0a7224 */ /* 0x040fe200078e02ff */
[----:B------:R-:W-:Y:S01]  /*5fc0*/  SHF.R.S32.HI R86, RZ, 0x18, R103 ;  /* 0x00000018ff567819 */ /* 0x000fe20000011467 */
[----:B------:R-:W-:Y:S01]  /*5fd0*/  IMAD R8, R81, R82, R8 ;  /* 0x0000005251087224 */ /* 0x000fe200078e0208 */
[----:B------:R-:W-:Y:S01]  /*5fe0*/  I2IP.S8.S32.SAT R106, R11, R6, RZ ;  /* 0x000000060b6a7239 */ /* 0x000fe200000014ff */
[----:B------:R-:W-:Y:S01]  /*5ff0*/  IMAD R9, R83, R82, R9 ;  /* 0x0000005253097224 */ /* 0x000fe200078e0209 */
[C---:B------:R-:W-:Y:S01]  /*6000*/  PRMT R83, R103.reuse, 0x8880, RZ ;  /* 0x0000888067537816 */ /* 0x040fe200000000ff */
[----:B------:R-:W-:Y:S01]  /*6010*/  IMAD.U32 R84, R103, 0x10000, RZ ;  /* 0x0001000067547824 */ /* 0x000fe200078e00ff */
[----:B------:R-:W-:Y:S01]  /*6020*/  I2IP.S8.S32.SAT R105, R5, R4, R106 ;  /* 0x0000000405697239 */ /* 0x000fe2000000146a */
[C---:B------:R-:W-:Y:S01]  /*6030*/  IMAD R15, R78.reuse, R15, RZ ;  /* 0x0000000f4e0f7224 */ /* 0x040fe200078e02ff */
[----:B------:R-:W-:Y:S01]  /*6040*/  SHF.R.S32.HI R81, RZ, 0x18, R102 ;  /* 0x00000018ff517819 */ /* 0x000fe20000011466 */
[----:B------:R-:W-:Y:S01]  /*6050*/  IMAD R10, R85, R82, R10 ;  /* 0x00000052550a7224 */ /* 0x000fe200078e020a */
[----:B------:R-:W-:Y:S01]  /*6060*/  SHF.R.S32.HI R84, RZ, 0x18, R84 ;  /* 0x00000018ff547819 */ /* 0x000fe20000011454 */
[C---:B------:R-:W-:Y:S01]  /*6070*/  IMAD R12, R78.reuse, R16, RZ ;  /* 0x000000104e0c7224 */ /* 0x040fe200078e02ff */
[----:B------:R-:W-:Y:S01]  /*6080*/  SHF.L.U32 R85, R103, 0x8, RZ ;  /* 0x0000000867557819 */ /* 0x000fe200000006ff */
[----:B------:R-:W-:Y:S02]  /*6090*/  IMAD R13, R78, R17, RZ ;  /* 0x000000114e0d7224 */ /* 0x000fe400078e02ff */
[----:B------:R-:W-:Y:S01]  /*60a0*/  IMAD R15, R81, R82, R15 ;  /* 0x00000052510f7224 */ /* 0x000fe200078e020f */
[----:B------:R-:W-:Y:S01]  /*60b0*/  PRMT R81, R88, 0x8880, RZ ;  /* 0x0000888058517816 */ /* 0x000fe200000000ff */
[----:B------:R-:W-:Y:S01]  /*60c0*/  IMAD R14, R78, R18, RZ ;  /* 0x000000124e0e7224 */ /* 0x000fe200078e02ff */
[----:B------:R-:W-:Y:S01]  /*60d0*/  SHF.R.S32.HI R85, RZ, 0x18, R85 ;  /* 0x00000018ff557819 */ /* 0x000fe20000011455 */
[----:B------:R-:W-:Y:S01]  /*60e0*/  IMAD R12, R83, R82, R12 ;  /* 0x00000052530c7224 */ /* 0x000fe200078e020c */
[----:B------:R-:W-:Y:S01]  /*60f0*/  I2IP.S8.S32.SAT R106, R15, R10, RZ ;  /* 0x0000000a0f6a7239 */ /* 0x000fe200000014ff */
[----:B------:R-:W-:Y:S01]  /*6100*/  IMAD R13, R84, R82, R13 ;  /* 0x00000052540d7224 */ /* 0x000fe200078e020d */
[----:B------:R-:W-:Y:S01]  /*6110*/  SHF.L.U32 R83, R88, 0x10, RZ ;  /* 0x0000001058537819 */ /* 0x000fe200000006ff */
[C---:B------:R-:W-:Y:S01]  /*6120*/  IMAD R19, R78.reuse, R19, RZ ;  /* 0x000000134e137224 */ /* 0x040fe200078e02ff */
[----:B------:R-:W-:Y:S01]  /*6130*/  I2IP.S8.S32.SAT R106, R9, R8, R106 ;  /* 0x00000008096a7239 */ /* 0x000fe2000000146a */
[----:B------:R-:W-:Y:S01]  /*6140*/  IMAD R14, R85, R82, R14 ;  /* 0x00000052550e7224 */ /* 0x000fe200078e020e */
[----:B------:R-:W-:Y:S01]  /*6150*/  SHF.R.S32.HI R83, RZ, 0x18, R83 ;  /* 0x00000018ff537819 */ /* 0x000fe20000011453 */
[C---:B------:R-:W-:Y:S01]  /*6160*/  IMAD R16, R78.reuse, R20, RZ ;  /* 0x000000144e107224 */ /* 0x040fe200078e02ff */
[----:B------:R-:W-:Y:S01]  /*6170*/  SHF.L.U32 R84, R89, 0x10, RZ ;  /* 0x0000001059547819 */ /* 0x000fe200000006ff */
[----:B------:R-:W-:Y:S01]  /*6180*/  IMAD R17, R78, R21, RZ ;  /* 0x000000154e117224 */ /* 0x000fe200078e02ff */
[----:B------:R-:W-:Y:S01]  /*6190*/  SHF.L.U32 R85, R88, 0x8, RZ ;  /* 0x0000000858557819 */ /* 0x000fe200000006ff */
[----:B------:R-:W-:Y:S01]  /*61a0*/  IMAD R19, R86, R82, R19 ;  /* 0x0000005256137224 */ /* 0x000fe200078e0213 */
[----:B------:R-:W-:Y:S01]  /*61b0*/  SHF.R.S32.HI R84, RZ, 0x18, R84 ;  /* 0x00000018ff547819 */ /* 0x000fe20000011454 */
[C---:B------:R-:W-:Y:S01]  /*61c0*/  IMAD R18, R78.reuse, R22, RZ ;  /* 0x000000164e127224 */ /* 0x040fe200078e02ff */
[----:B------:R-:W-:Y:S01]  /*61d0*/  SHF.R.S32.HI R85, RZ, 0x18, R85 ;  /* 0x00000018ff557819 */ /* 0x000fe20000011455 */
[----:B------:R-:W-:Y:S01]  /*61e0*/  IMAD R16, R81, R82, R16 ;  /* 0x0000005251107224 */ /* 0x000fe200078e0210 */
[----:B------:R-:W-:Y:S01]  /*61f0*/  I2IP.S8.S32.SAT R107, R19, R14, RZ ;  /* 0x0000000e136b7239 */ /* 0x000fe200000014ff */
[-C--:B------:R-:W-:Y:S01]  /*6200*/  IMAD R17, R83, R82.reuse, R17 ;  /* 0x0000005253117224 */ /* 0x080fe200078e0211 */
[----:B------:R-:W-:Y:S01]  /*6210*/  PRMT R83, R89, 0x8880, RZ ;  /* 0x0000888059537816 */ /* 0x000fe200000000ff */
[C---:B------:R-:W-:Y:S01]  /*6220*/  IMAD R23, R78.reuse, R23, RZ ;  /* 0x000000174e177224 */ /* 0x040fe200078e02ff */
[----:B------:R-:W-:Y:S01]  /*6230*/  SHF.R.S32.HI R81, RZ, 0x18, R88 ;  /* 0x00000018ff517819 */ /* 0x000fe20000011458 */
[----:B------:R-:W-:Y:S01]  /*6240*/  IMAD R18, R85, R82, R18 ;  /* 0x0000005255127224 */ /* 0x000fe200078e0212 */
[----:B------:R-:W-:Y:S01]  /*6250*/  SHF.L.U32 R85, R89, 0x8, RZ ;  /* 0x0000000859557819 */ /* 0x000fe200000006ff */
[C---:B------:R-:W-:Y:S01]  /*6260*/  IMAD R20, R78.reuse, R24, RZ ;  /* 0x000000184e147224 */ /* 0x040fe200078e02ff */
[----:B------:R-:W-:Y:S01]  /*6270*/  I2IP.S8.S32.SAT R107, R13, R12, R107 ;  /* 0x0000000c0d6b7239 */ /* 0x000fe2000000146b */
[----:B------:R-:W-:Y:S01]  /*6280*/  IMAD R21, R78, R25, RZ ;  /* 0x000000194e157224 */ /* 0x000fe200078e02ff */
[----:B------:R-:W-:Y:S01]  /*6290*/  SHF.R.S32.HI R85, RZ, 0x18, R85 ;  /* 0x00000018ff557819 */ /* 0x000fe20000011455 */
[----:B------:R-:W-:Y:S01]  /*62a0*/  IMAD R23, R81, R82, R23 ;  /* 0x0000005251177224 */ /* 0x000fe200078e0217 */
[----:B------:R-:W-:Y:S01]  /*62b0*/  PRMT R81, R90, 0x8880, RZ ;  /* 0x000088805a517816 */ /* 0x000fe200000000ff */
[----:B------:R-:W-:Y:S01]  /*62c0*/  IMAD R22, R78, R26, RZ ;  /* 0x0000001a4e167224 */ /* 0x000fe200078e02ff */
[----:B------:R1:W-:Y:S01]  /*62d0*/  STS.128 [R153+UR49+0x8200], R104 ;  /* 0x0082006899007988 */ /* 0x0003e20008000c31 */
[----:B------:R-:W-:Y:S01]  /*62e0*/  IMAD R20, R83, R82, R20 ;  /* 0x0000005253147224 */ /* 0x000fe200078e0214 */
[----:B------:R-:W-:Y:S01]  /*62f0*/  I2IP.S8.S32.SAT R112, R23, R18, RZ ;  /* 0x0000001217707239 */ /* 0x000fe200000014ff */
[----:B------:R-:W-:Y:S01]  /*6300*/  IMAD R21, R84, R82, R21 ;  /* 0x0000005254157224 */ /* 0x000fe200078e0215 */
[----:B------:R-:W-:Y:S01]  /*6310*/  SHF.R.S32.HI R86, RZ, 0x18, R89 ;  /* 0x00000018ff567819 */ /* 0x000fe20000011459 */
[----:B------:R-:W-:Y:S01]  /*6320*/  IMAD.U32 R83, R90, 0x10000, RZ ;  /* 0x000100005a537824 */ /* 0x000fe200078e00ff */
[----:B------:R-:W-:Y:S01]  /*6330*/  I2IP.S8.S32.SAT R112, R17, R16, R112 ;  /* 0x0000001011707239 */ /* 0x000fe20000001470 */
[----:B------:R-:W-:Y:S01]  /*6340*/  IMAD R27, R78, R27, RZ ;  /* 0x0000001b4e1b7224 */ /* 0x000fe200078e02ff */
[----:B------:R-:W-:Y:S01]  /*6350*/  SHF.L.U32 R84, R91, 0x10, RZ ;  /* 0x000000105b547819 */ /* 0x000fe200000006ff */
[----:B------:R-:W-:Y:S01]  /*6360*/  IMAD R22, R85, R82, R22 ;  /* 0x0000005255167224 */ /* 0x000fe200078e0216 */
[----:B------:R-:W-:Y:S01]  /*6370*/  SHF.L.U32 R85, R90, 0x8, RZ ;  /* 0x000000085a557819 */ /* 0x000fe200000006ff */
[C---:B------:R-:W-:Y:S01]  /*6380*/  IMAD R24, R78.reuse, R28, RZ ;  /* 0x0000001c4e187224 */ /* 0x040fe200078e02ff */
[----:B------:R-:W-:Y:S01]  /*6390*/  SHF.R.S32.HI R83, RZ, 0x18, R83 ;  /* 0x00000018ff537819 */ /* 0x000fe20000011453 */
[----:B------:R-:W-:Y:S01]  /*63a0*/  IMAD R25, R78, R29, RZ ;  /* 0x0000001d4e197224 */ /* 0x000fe200078e02ff */
[----:B------:R-:W-:Y:S01]  /*63b0*/  SHF.R.S32.HI R84, RZ, 0x18, R84 ;  /* 0x00000018ff547819 */ /* 0x000fe20000011454 */
[----:B------:R-:W-:Y:S01]  /*63c0*/  IMAD R27, R86, R82, R27 ;  /* 0x00000052561b7224 */ /* 0x000fe200078e021b */
[----:B------:R-:W-:Y:S01]  /*63d0*/  SHF.R.S32.HI R85, RZ, 0x18, R85 ;  /* 0x00000018ff557819 */ /* 0x000fe20000011455 */
[C---:B------:R-:W-:Y:S01]  /*63e0*/  IMAD R26, R78.reuse, R30, RZ ;  /* 0x0000001e4e1a7224 */ /* 0x040fe200078e02ff */
[----:B------:R-:W-:Y:S01]  /*63f0*/  SHF.R.S32.HI R86, RZ, 0x18, R91 ;  /* 0x00000018ff567819 */ /* 0x000fe2000001145b */
[----:B------:R-:W-:Y:S01]  /*6400*/  IMAD R24, R81, R82, R24 ;  /* 0x0000005251187224 */ /* 0x000fe200078e0218 */
[----:B------:R-:W-:Y:S01]  /*6410*/  I2IP.S8.S32.SAT R113, R27, R22, RZ ;  /* 0x000000161b717239 */ /* 0x000fe200000014ff */
[----:B------:R-:W-:Y:S01]  /*6420*/  IMAD R25, R83, R82, R25 ;  /* 0x0000005253197224 */ /* 0x000fe200078e0219 */
[----:B------:R-:W-:Y:S01]  /*6430*/  SHF.R.S32.HI R81, RZ, 0x18, R90 ;  /* 0x00000018ff517819 */ /* 0x000fe2000001145a */
[C---:B------:R-:W-:Y:S01]  /*6440*/  IMAD R31, R78.reuse, R31, RZ ;  /* 0x0000001f4e1f7224 */ /* 0x040fe200078e02ff */
[----:B------:R-:W-:Y:S01]  /*6450*/  I2IP.S8.S32.SAT R113, R21, R20, R113 ;  /* 0x0000001415717239 */ /* 0x000fe20000001471 */
[----:B------:R-:W-:Y:S01]  /*6460*/  IMAD R26, R85, R82, R26 ;  /* 0x00000052551a7224 */ /* 0x000fe200078e021a */
[C---:B------:R-:W-:Y:S01]  /*6470*/  PRMT R83, R91.reuse, 0x8880, RZ ;  /* 0x000088805b537816 */ /* 0x040fe200000000ff */
[C---:B------:R-:W-:Y:S01]  /*6480*/  IMAD R28, R78.reuse, R32, RZ ;  /* 0x000000204e1c7224 */ /* 0x040fe200078e02ff */
[----:B------:R-:W-:Y:S01]  /*6490*/  SHF.L.U32 R85, R91, 0x8, RZ ;  /* 0x000000085b557819 */ /* 0x000fe200000006ff */
[C---:B------:R-:W-:Y:S02]  /*64a0*/  IMAD R29, R78.reuse, R33, RZ ;  /* 0x000000214e1d7224 */ /* 0x040fe400078e02ff */
[----:B------:R-:W-:Y:S01]  /*64b0*/  IMAD R31, R81, R82, R31 ;  /* 0x00000052511f7224 */ /* 0x000fe200078e021f */
[----:B------:R-:W-:Y:S01]  /*64c0*/  SHF.R.S32.HI R85, RZ, 0x18, R85 ;  /* 0x00000018ff557819 */ /* 0x000fe20000011455 */
[----:B------:R-:W-:Y:S01]  /*64d0*/  IMAD R30, R78, R34, RZ ;  /* 0x000000224e1e7224 */ /* 0x000fe200078e02ff */
[----:B------:R-:W-:Y:S01]  /*64e0*/  PRMT R81, R92, 0x8880, RZ ;  /* 0x000088805c517816 */ /* 0x000fe200000000ff */
[----:B------:R-:W-:Y:S01]  /*64f0*/  IMAD R28, R83, R82, R28 ;  /* 0x00000052531c7224 */ /* 0x000fe200078e021c */
[----:B------:R-:W-:Y:S01]  /*6500*/  I2IP.S8.S32.SAT R114, R31, R26, RZ ;  /* 0x0000001a1f727239 */ /* 0x000fe200000014ff */
[----:B------:R-:W-:Y:S01]  /*6510*/  IMAD R29, R84, R82, R29 ;  /* 0x00000052541d7224 */ /* 0x000fe200078e021d */
[----:B------:R-:W-:Y:S01]  /*6520*/  SHF.L.U32 R83, R92, 0x10, RZ ;  /* 0x000000105c537819 */ /* 0x000fe200000006ff */
[----:B------:R-:W-:Y:S01]  /*6530*/  IMAD R35, R78, R35, RZ ;  /* 0x000000234e237224 */ /* 0x000fe200078e02ff */
[----:B------:R-:W-:Y:S01]  /*6540*/  I2IP.S8.S32.SAT R114, R25, R24, R114 ;  /* 0x0000001819727239 */ /* 0x000fe20000001472 */
[----:B------:R-:W-:Y:S01]  /*6550*/  IMAD R30, R85, R82, R30 ;  /* 0x00000052551e7224 */ /* 0x000fe200078e021e */
[----:B------:R-:W-:Y:S01]  /*6560*/  SHF.L.U32 R85, R92, 0x8, RZ ;  /* 0x000000085c557819 */ /* 0x000fe200000006ff */
[C---:B------:R-:W-:Y:S01]  /*6570*/  IMAD R32, R78.reuse, R36, RZ ;  /* 0x000000244e207224 */ /* 0x040fe200078e02ff */
[----:B------:R-:W-:Y:S01]  /*6580*/  SHF.R.S32.HI R83, RZ, 0x18, R83 ;  /* 0x00000018ff537819 */ /* 0x000fe20000011453 */
[----:B------:R-:W-:Y:S01]  /*6590*/  IMAD R33, R78, R37, RZ ;  /* 0x000000254e217224 */ /* 0x000fe200078e02ff */
[----:B------:R-:W-:Y:S01]  /*65a0*/  SHF.R.S32.HI R85, RZ, 0x18, R85 ;  /* 0x00000018ff557819 */ /* 0x000fe20000011455 */
[----:B------:R-:W-:Y:S01]  /*65b0*/  IMAD R35, R86, R82, R35 ;  /* 0x0000005256237224 */ /* 0x000fe200078e0223 */
[----:B------:R-:W-:Y:S01]  /*65c0*/  PRMT R84, R93, 0x8880, RZ ;  /* 0x000088805d547816 */ /* 0x000fe200000000ff */
[----:B------:R-:W-:Y:S01]  /*65d0*/  IMAD R34, R78, R38, RZ ;  /* 0x000000264e227224 */ /* 0x000fe200078e02ff */
[----:B------:R-:W-:Y:S01]  /*65e0*/  SHF.L.U32 R86, R96, 0x10, RZ ;  /* 0x0000001060567819 */ /* 0x000fe200000006ff */
[----:B------:R-:W-:Y:S01]  /*65f0*/  IMAD R32, R81, R82, R32 ;  /* 0x0000005251207224 */ /* 0x000fe200078e0220 */
[----:B------:R-:W-:Y:S01]  /*6600*/  SHF.R.S32.HI R81, RZ, 0x18, R92 ;  /* 0x00000018ff517819 */ /* 0x000fe2000001145c */
[C---:B------:R-:W-:Y:S01]  /*6610*/  IMAD R39, R78.reuse, R39, RZ ;  /* 0x000000274e277224 */ /* 0x040fe200078e02ff */
[----:B------:R-:W-:Y:S01]  /*6620*/  I2IP.S8.S32.SAT R115, R35, R30, RZ ;  /* 0x0000001e23737239 */ /* 0x000fe200000014ff */
[-C--:B------:R-:W-:Y:S02]  /*6630*/  IMAD R33, R83, R82.reuse, R33 ;  /* 0x0000005253217224 */ /* 0x080fe400078e0221 */
[----:B------:R-:W-:Y:S01]  /*6640*/  IMAD R34, R85, R82, R34 ;  /* 0x0000005255227224 */ /* 0x000fe200078e0222 */
[----:B------:R-:W-:Y:S01]  /*6650*/  I2IP.S8.S32.SAT R115, R29, R28, R115 ;  /* 0x0000001c1d737239 */ /* 0x000fe20000001473 */
[C---:B------:R-:W-:Y:S01]  /*6660*/  IMAD.U32 R83, R93.reuse, 0x10000, RZ ;  /* 0x000100005d537824 */ /* 0x040fe200078e00ff */
[----:B------:R-:W-:Y:S01]  /*6670*/  SHF.L.U32 R85, R93, 0x8, RZ ;  /* 0x000000085d557819 */ /* 0x000fe200000006ff */
[----:B------:R-:W-:Y:S01]  /*6680*/  IMAD R39, R81, R82, R39 ;  /* 0x0000005251277224 */ /* 0x000fe200078e0227 */
[----:B------:R-:W-:Y:S01]  /*6690*/  MOV R81, R84 ;  /* 0x0000005400517202 */ /* 0x000fe20000000f00 */
[C---:B------:R-:W-:Y:S01]  /*66a0*/  IMAD R36, R78.reuse, R40, RZ ;  /* 0x000000284e247224 */ /* 0x040fe200078e02ff */
[----:B------:R-:W-:Y:S01]  /*66b0*/  SHF.R.S32.HI R83, RZ, 0x18, R83 ;  /* 0x00000018ff537819 */ /* 0x000fe20000011453 */
[C---:B------:R-:W-:Y:S01]  /*66c0*/  IMAD R37, R78.reuse, R41, RZ ;  /* 0x000000294e257224 */ /* 0x040fe200078e02ff */
[----:B------:R-:W-:Y:S01]  /*66d0*/  SHF.R.S32.HI R85, RZ, 0x18, R85 ;  /* 0x00000018ff557819 */ /* 0x000fe20000011455 */
[C---:B------:R-:W-:Y:S01]  /*66e0*/  IMAD R38, R78.reuse, R42, RZ ;  /* 0x0000002a4e267224 */ /* 0x040fe200078e02ff */
[----:B------:R1:W-:Y:S01]  /*66f0*/  STS.128 [R172+0x8200], R112 ;  /* 0x00820070ac007388 */ /* 0x0003e20000000c00 */
[----:B------:R-:W-:Y:S01]  /*6700*/  IMAD R36, R81, R82, R36 ;  /* 0x0000005251247224 */ /* 0x000fe200078e0224 */
[----:B------:R-:W-:Y:S01]  /*6710*/  I2IP.S8.S32.SAT R120, R39, R34, RZ ;  /* 0x0000002227787239 */ /* 0x000fe200000014ff */
[-C--:B------:R-:W-:Y:S01]  /*6720*/  IMAD R37, R83, R82.reuse, R37 ;  /* 0x0000005253257224 */ /* 0x080fe200078e0225 */
[----:B------:R-:W-:Y:S01]  /*6730*/  SHF.R.S32.HI R84, RZ, 0x18, R93 ;  /* 0x00000018ff547819 */ /* 0x000fe2000001145d */
[----:B------:R-:W-:Y:S01]  /*6740*/  IMAD R43, R78, R43, RZ ;  /* 0x0000002b4e2b7224 */ /* 0x000fe200078e02ff */
[C---:B------:R-:W-:Y:S01]  /*6750*/  SHF.L.U32 R83, R94.reuse, 0x10, RZ ;  /* 0x000000105e537819 */ /* 0x040fe200000006ff */
[----:B------:R-:W-:Y:S01]  /*6760*/  IMAD R38, R85, R82, R38 ;  /* 0x0000005255267224 */ /* 0x000fe200078e0226 */
[----:B------:R-:W-:Y:S01]  /*6770*/  PRMT R81, R94, 0x8880, RZ ;  /* 0x000088805e517816 */ /* 0x000fe200000000ff */
[----:B------:R-:W-:Y:S01]  /*6780*/  IMAD R40, R78, R44, RZ ;  /* 0x0000002c4e287224 */ /* 0x000fe200078e02ff */
[----:B------:R-:W-:Y:S01]  /*6790*/  SHF.L.U32 R85, R94, 0x8, RZ ;  /* 0x000000085e557819 */ /* 0x000fe200000006ff */
[----:B------:R-:W-:Y:S01]  /*67a0*/  IMAD R41, R78, R45, RZ ;  /* 0x0000002d4e297224 */ /* 0x000fe200078e02ff */
[----:B------:R-:W-:Y:S01]  /*67b0*/  SHF.R.S32.HI R83, RZ, 0x18, R83 ;  /* 0x00000018ff537819 */ /* 0x000fe20000011453 */
[----:B------:R-:W-:Y:S01]  /*67c0*/  IMAD R43, R84, R82, R43 ;  /* 0x00000052542b7224 */ /* 0x000fe200078e022b */
[----:B------:R-:W-:Y:S01]  /*67d0*/  SHF.R.S32.HI R85, RZ, 0x18, R85 ;  /* 0x00000018ff557819 */ /* 0x000fe20000011455 */
[C---:B------:R-:W-:Y:S01]  /*67e0*/  IMAD R42, R78.reuse, R46, RZ ;  /* 0x0000002e4e2a7224 */ /* 0x040fe200078e02ff */
[----:B------:R-:W-:Y:S01]  /*67f0*/  I2IP.S8.S32.SAT R120, R33, R32, R120 ;  /* 0x0000002021787239 */ /* 0x000fe20000001478 */
[----:B------:R-:W-:Y:S01]  /*6800*/  IMAD R40, R81, R82, R40 ;  /* 0x0000005251287224 */ /* 0x000fe200078e0228 */
[----:B------:R-:W-:Y:S01]  /*6810*/  SHF.R.S32.HI R84, RZ, 0x18, R94 ;  /* 0x00000018ff547819 */ /* 0x000fe2000001145e */
[----:B------:R-:W-:Y:S01]  /*6820*/  IMAD R47, R78, R47, RZ ;  /* 0x0000002f4e2f7224 */ /* 0x000fe200078e02ff */
[----:B------:R-:W-:Y:S01]  /*6830*/  I2IP.S8.S32.SAT R121, R43, R38, RZ ;  /* 0x000000262b797239 */ /* 0x000fe200000014ff */
[-C--:B------:R-:W-:Y:S01]  /*6840*/  IMAD R41, R83, R82.reuse, R41 ;  /* 0x0000005253297224 */ /* 0x080fe200078e0229 */
[----:B------:R-:W-:Y:S01]  /*6850*/  PRMT R81, R95, 0x8880, RZ ;  /* 0x000088805f517816 */ /* 0x000fe200000000ff */
[-C--:B------:R-:W-:Y:S01]  /*6860*/  IMAD R42, R85, R82.reuse, R42 ;  /* 0x00000052552a7224 */ /* 0x080fe200078e022a */
[----:B------:R-:W-:Y:S01]  /*6870*/  SHF.L.U32 R83, R95, 0x10, RZ ;  /* 0x000000105f537819 */ /* 0x000fe200000006ff */
[----:B------:R-:W-:Y:S01]  /*6880*/  IMAD R47, R84, R82, R47 ;  /* 0x00000052542f7224 */ /* 0x000fe200078e022f */
[----:B------:R-:W-:Y:S01]  /*6890*/  I2IP.S8.S32.SAT R121, R37, R36, R121 ;  /* 0x0000002425797239 */ /* 0x000fe20000001479 */
[C---:B------:R-:W-:Y:S01]  /*68a0*/  IMAD R44, R78.reuse, R48, RZ ;  /* 0x000000304e2c7224 */ /* 0x040fe200078e02ff */
[----:B------:R-:W-:Y:S01]  /*68b0*/  SHF.R.S32.HI R83, RZ, 0x18, R83 ;  /* 0x00000018ff537819 */ /* 0x000fe20000011453 */
[----:B------:R-:W-:Y:S01]  /*68c0*/  IMAD.SHL.U32 R84, R95, 0x100, RZ ;  /* 0x000001005f547824 */ /* 0x000fe200078e00ff */
[----:B------:R-:W-:Y:S01]  /*68d0*/  I2IP.S8.S32.SAT R122, R47, R42, RZ ;  /* 0x0000002a2f7a7239 */ /* 0x000fe200000014ff */
[----:B------:R-:W-:Y:S01]  /*68e0*/  IMAD R45, R78, R49, RZ ;  /* 0x000000314e2d7224 */ /* 0x000fe200078e02ff */
[----:B------:R-:W-:Y:S01]  /*68f0*/  PRMT R85, R96, 0x8880, RZ ;  /* 0x0000888060557816 */ /* 0x000fe200000000ff */
[----:B------:R-:W-:Y:S01]  /*6900*/  IMAD R44, R81, R82, R44 ;  /* 0x00000052512c7224 */ /* 0x000fe200078e022c */
[----:B------:R-:W-:Y:S01]  /*6910*/  SHF.R.S32.HI R81, RZ, 0x18, R84 ;  /* 0x00000018ff517819 */ /* 0x000fe20000011454 */
[C---:B------:R-:W-:Y:S01]  /*6920*/  IMAD R46, R78.reuse, R50, RZ ;  /* 0x000000324e2e7224 */ /* 0x040fe200078e02ff */
[----:B------:R-:W-:Y:S01]  /*6930*/  I2IP.S8.S32.SAT R122, R41, R40, R122 ;  /* 0x00000028297a7239 */ /* 0x000fe2000000147a */
[----:B------:R-:W-:Y:S01]  /*6940*/  IMAD R45, R83, R82, R45 ;  /* 0x00000052532d7224 */ /* 0x000fe200078e022d */
[----:B------:R-:W-:Y:S01]  /*6950*/  SHF.R.S32.HI R83, RZ, 0x18, R95 ;  /* 0x00000018ff537819 */ /* 0x000fe2000001145f */
[----:B------:R-:W-:Y:S01]  /*6960*/  IMAD R51, R78, R51, RZ ;  /* 0x000000334e337224 */ /* 0x000fe200078e02ff */
[----:B------:R-:W-:Y:S01]  /*6970*/  SHF.L.U32 R84, R96, 0x8, RZ ;  /* 0x0000000860547819 */ /* 0x000fe200000006ff */
[C---:B------:R-:W-:Y:S02]  /*6980*/  IMAD R48, R78.reuse, R52, RZ ;  /* 0x000000344e307224 */ /* 0x040fe400078e02ff */
[-C--:B------:R-:W-:Y:S01]  /*6990*/  IMAD R46, R81, R82.reuse, R46 ;  /* 0x00000052512e7224 */ /* 0x080fe200078e022e */
[----:B------:R-:W-:Y:S01]  /*69a0*/  SHF.R.S32.HI R81, RZ, 0x18, R86 ;  /* 0x00000018ff517819 */ /* 0x000fe20000011456 */
[C---:B------:R-:W-:Y:S01]  /*69b0*/  IMAD R49, R78.reuse, R53, RZ ;  /* 0x000000354e317224 */ /* 0x040fe200078e02ff */
[----:B------:R-:W-:Y:S01]  /*69c0*/  SHF.R.S32.HI R86, RZ, 0x18, R99 ;  /* 0x00000018ff567819 */ /* 0x000fe20000011463 */
[----:B------:R-:W-:Y:S01]  /*69d0*/  IMAD R51, R83, R82, R51 ;  /* 0x0000005253337224 */ /* 0x000fe200078e0233 */
[----:B------:R-:W-:Y:S01]  /*69e0*/  SHF.R.S32.HI R83, RZ, 0x18, R84 ;  /* 0x00000018ff537819 */ /* 0x000fe20000011454 */
[C---:B------:R-:W-:Y:S01]  /*69f0*/  IMAD R50, R78.reuse, R54, RZ ;  /* 0x000000364e327224 */ /* 0x040fe200078e02ff */
[----:B------:R-:W-:Y:S01]  /*6a00*/  SHF.R.S32.HI R84, RZ, 0x18, R96 ;  /* 0x00000018ff547819 */ /* 0x000fe20000011460 */
[----:B------:R-:W-:Y:S01]  /*6a10*/  IMAD R48, R85, R82, R48 ;  /* 0x0000005255307224 */ /* 0x000fe200078e0230 */
[----:B------:R-:W-:Y:S01]  /*6a20*/  I2IP.S8.S32.SAT R123, R51, R46, RZ ;  /* 0x0000002e337b7239 */ /* 0x000fe200000014ff */
[C---:B------:R-:W-:Y:S01]  /*6a30*/  IMAD R55, R78.reuse, R55, RZ ;  /* 0x000000374e377224 */ /* 0x040fe200078e02ff */
[----:B------:R-:W-:Y:S01]  /*6a40*/  SHF.L.U32 R85, R97, 0x10, RZ ;  /* 0x0000001061557819 */ /* 0x000fe200000006ff */
[----:B------:R-:W-:Y:S01]  /*6a50*/  IMAD R49, R81, R82, R49 ;  /* 0x0000005251317224 */ /* 0x000fe200078e0231 */
[----:B------:R-:W-:Y:S01]  /*6a60*/  PRMT R81, R97, 0x8880, RZ ;  /* 0x0000888061517816 */ /* 0x000fe200000000ff */
[----:B------:R-:W-:Y:S01]  /*6a70*/  IMAD R52, R78, R56, RZ ;  /* 0x000000384e347224 */ /* 0x000fe200078e02ff */
[----:B------:R-:W-:Y:S01]  /*6a80*/  I2IP.S8.S32.SAT R123, R45, R44, R123 ;  /* 0x0000002c2d7b7239 */ /* 0x000fe2000000147b */
[-C--:B------:R-:W-:Y:S01]  /*6a90*/  IMAD R50, R83, R82.reuse, R50 ;  /* 0x0000005253327224 */ /* 0x080fe200078e0232 */
[----:B------:R-:W-:Y:S01]  /*6aa0*/  SHF.R.S32.HI R83, RZ, 0x18, R85 ;  /* 0x00000018ff537819 */ /* 0x000fe20000011455 */
[-C--:B------:R-:W-:Y:S01]  /*6ab0*/  IMAD R55, R84, R82.reuse, R55 ;  /* 0x0000005254377224 */ /* 0x080fe200078e0237 */
[----:B------:R-:W-:Y:S01]  /*6ac0*/  PRMT R85, R98, 0x8880, RZ ;  /* 0x0000888062557816 */ /* 0x000fe200000000ff */
[----:B------:R-:W-:Y:S01]  /*6ad0*/  IMAD R52, R81, R82, R52 ;  /* 0x0000005251347224 */ /* 0x000fe200078e0234 */
[----:B------:R-:W-:Y:S01]  /*6ae0*/  SHF.L.U32 R81, R97, 0x8, RZ ;  /* 0x0000000861517819 */ /* 0x000fe200000006ff */
[C---:B------:R-:W-:Y:S01]  /*6af0*/  IMAD R53, R78.reuse, R57, RZ ;  /* 0x000000394e357224 */ /* 0x040fe200078e02ff */
[----:B------:R1:W-:Y:S01]  /*6b00*/  STS.128 [R171+0x8200], R120 ;  /* 0x00820078ab007388 */ /* 0x0003e20000000c00 */
[----:B------:R-:W-:Y:S01]  /*6b10*/  IMAD R54, R78, R58, RZ ;  /* 0x0000003a4e367224 */ /* 0x000fe200078e02ff */
[----:B------:R-:W-:Y:S01]  /*6b20*/  SHF.R.S32.HI R81, RZ, 0x18, R81 ;  /* 0x00000018ff517819 */ /* 0x000fe20000011451 */
[----:B------:R-:W-:Y:S01]  /*6b30*/  IMAD R53, R83, R82, R53 ;  /* 0x0000005253357224 */ /* 0x000fe200078e0235 */
[----:B------:R-:W-:Y:S01]  /*6b40*/  SHF.L.U32 R84, R98, 0x10, RZ ;  /* 0x0000001062547819 */ /* 0x000fe200000006ff */
[C---:B------:R-:W-:Y:S01]  /*6b50*/  IMAD R59, R78.reuse, R59, RZ ;  /* 0x0000003b4e3b7224 */ /* 0x040fe200078e02ff */
[----:B------:R-:W-:Y:S01]  /*6b60*/  SHF.R.S32.HI R83, RZ, 0x18, R97 ;  /* 0x00000018ff537819 */ /* 0x000fe20000011461 */
[C---:B------:R-:W-:Y:S01]  /*6b70*/  IMAD R56, R78.reuse, R60, RZ ;  /* 0x0000003c4e387224 */ /* 0x040fe200078e02ff */
[----:B------:R-:W-:Y:S01]  /*6b80*/  I2IP.S8.S32.SAT R124, R55, R50, RZ ;  /* 0x00000032377c7239 */ /* 0x000fe200000014ff */
[----:B------:R-:W-:Y:S01]  /*6b90*/  IMAD R54, R81, R82, R54 ;  /* 0x0000005251367224 */ /* 0x000fe200078e0236 */
[----:B------:R-:W-:Y:S01]  /*6ba0*/  SHF.R.S32.HI R84, RZ, 0x18, R84 ;  /* 0x00000018ff547819 */ /* 0x000fe20000011454 */
[----:B------:R-:W-:Y:S01]  /*6bb0*/  IMAD R57, R78, R61, RZ ;  /* 0x0000003d4e397224 */ /* 0x000fe200078e02ff */
[----:B------:R-:W-:Y:S01]  /*6bc0*/  I2IP.S8.S32.SAT R124, R49, R48, R124 ;  /* 0x00000030317c7239 */ /* 0x000fe2000000147c */
[-C--:B------:R-:W-:Y:S01]  /*6bd0*/  IMAD R59, R83, R82.reuse, R59 ;  /* 0x00000052533b7224 */ /* 0x080fe200078e023b */
[----:B------:R-:W-:Y:S01]  /*6be0*/  PRMT R83, R99, 0x8880, RZ ;  /* 0x0000888063537816 */ /* 0x000fe200000000ff */
[-C--:B------:R-:W-:Y:S01]  /*6bf0*/  IMAD R56, R85, R82.reuse, R56 ;  /* 0x0000005255387224 */ /* 0x080fe200078e0238 */
[----:B------:R-:W-:Y:S01]  /*6c00*/  SHF.R.S32.HI R81, RZ, 0x18, R98 ;  /* 0x00000018ff517819 */ /* 0x000fe20000011462 */
[----:B------:R-:W-:Y:S01]  /*6c10*/  IMAD R57, R84, R82, R57 ;  /* 0x0000005254397224 */ /* 0x000fe200078e0239 */
[----:B------:R-:W-:Y:S01]  /*6c20*/  I2IP.S8.S32.SAT R125, R59, R54, RZ ;  /* 0x000000363b7d7239 */ /* 0x000fe200000014ff */
[C---:B------:R-:W-:Y:S01]  /*6c30*/  IMAD R58, R78.reuse, R62, RZ ;  /* 0x0000003e4e3a7224 */ /* 0x040fe200078e02ff */
[C---:B------:R-:W-:Y:S01]  /*6c40*/  SHF.L.U32 R85, R99.reuse, 0x8, RZ ;  /* 0x0000000863557819 */ /* 0x040fe200000006ff */
[----:B------:R-:W-:Y:S01]  /*6c50*/  IMAD.U32 R84, R99, 0x10000, RZ ;  /* 0x0001000063547824 */ /* 0x000fe200078e00ff */
[----:B------:R-:W-:Y:S01]  /*6c60*/  I2IP.S8.S32.SAT R125, R53, R52, R125 ;  /* 0x00000034357d7239 */ /* 0x000fe2000000147d */
[C---:B------:R-:W-:Y:S01]  /*6c70*/  IMAD R63, R78.reuse, R63, RZ ;  /* 0x0000003f4e3f7224 */ /* 0x040fe200078e02ff */
[----:B------:R-:W-:Y:S01]  /*6c80*/  SHF.R.S32.HI R85, RZ, 0x18, R85 ;  /* 0x00000018ff557819 */ /* 0x000fe20000011455 */
[C---:B------:R-:W-:Y:S01]  /*6c90*/  IMAD R60, R78.reuse, R64, RZ ;  /* 0x000000404e3c7224 */ /* 0x040fe200078e02ff */
[----:B------:R-:W-:Y:S01]  /*6ca0*/  SHF.R.S32.HI R84, RZ, 0x18, R84 ;  /* 0x00000018ff547819 */ /* 0x000fe20000011454 */
[-C--:B------:R-:W-:Y:S02]  /*6cb0*/  IMAD R58, R87, R82.reuse, R58 ;  /* 0x00000052573a7224 */ /* 0x080fe400078e023a */
[C---:B------:R-:W-:Y:S02]  /*6cc0*/  IMAD R61, R78.reuse, R65, RZ ;  /* 0x000000414e3d7224 */ /* 0x040fe400078e02ff */
[-C--:B------:R-:W-:Y:S02]  /*6cd0*/  IMAD R63, R81, R82.reuse, R63 ;  /* 0x00000052513f7224 */ /* 0x080fe400078e023f */
[----:B------:R-:W-:Y:S02]  /*6ce0*/  IMAD R60, R83, R82, R60 ;  /* 0x00000052533c7224 */ /* 0x000fe400078e023c */
[----:B------:R-:W-:Y:S01]  /*6cf0*/  IMAD R62, R78, R66, RZ ;  /* 0x000000424e3e7224 */ /* 0x000fe200078e02ff */
[----:B------:R-:W-:Y:S01]  /*6d00*/  I2IP.S8.S32.SAT R126, R63, R58, RZ ;  /* 0x0000003a3f7e7239 */ /* 0x000fe200000014ff */
[----:B------:R-:W-:Y:S02]  /*6d10*/  IMAD R61, R84, R82, R61 ;  /* 0x00000052543d7224 */ /* 0x000fe400078e023d */
[----:B------:R-:W-:Y:S01]  /*6d20*/  IMAD R67, R78, R67, RZ ;  /* 0x000000434e437224 */ /* 0x000fe200078e02ff */
[----:B------:R-:W-:Y:S01]  /*6d30*/  I2IP.S8.S32.SAT R126, R57, R56, R126 ;  /* 0x00000038397e7239 */ /* 0x000fe2000000147e */
[-C--:B------:R-:W-:Y:S02]  /*6d40*/  IMAD R62, R85, R82.reuse, R62 ;  /* 0x00000052553e7224 */ /* 0x080fe400078e023e */
[----:B------:R-:W-:Y:S05]  /*6d50*/  IMAD R67, R86, R82, R67 ;  /* 0x0000005256437224 */ /* 0x000fea00078e0243 */
[----:B------:R-:W-:Y:S04]  /*6d60*/  I2IP.S8.S32.SAT R127, R67, R62, RZ ;  /* 0x0000003e437f7239 */ /* 0x000fe800000014ff */
[----:B------:R-:W-:Y:S05]  /*6d70*/  I2IP.S8.S32.SAT R127, R61, R60, R127 ;  /* 0x0000003c3d7f7239 */ /* 0x000fea000000147f */
[----:B------:R1:W-:Y:S01]  /*6d80*/  STS.128 [R170+0x8200], R124 ;  /* 0x0082007caa007388 */ /* 0x0003e20000000c00 */
[----:B------:R-:W-:Y:S01]  /*6d90*/  @!PT LDS RZ, [RZ] ;  /* 0x00000000fffff984 */ /* 0x000fe20000000800 */
[----:B------:R-:W-:Y:S01]  /*6da0*/  @!PT LDS RZ, [RZ] ;  /* 0x00000000fffff984 */ /* 0x000fe20000000800 */
[----:B------:R-:W-:Y:S01]  /*6db0*/  @!PT LDS RZ, [RZ] ;  /* 0x00000000fffff984 */ /* 0x000fe20000000800 */
[----:B------:R-:W-:Y:S01]  /*6dc0*/  @!PT LDS RZ, [RZ] ;  /* 0x00000000fffff984 */ /* 0x000fe20000000800 */
[----:B------:R2:W-:Y:S07]  /*6dd0*/  MEMBAR.ALL.CTA ;  /* 0x0000000000007992 */ /* 0x0005ee0000008000 */
[----:B--2---:R-:W2:Y:S02]  /*6de0*/  FENCE.VIEW.ASYNC.S ;  /* 0x00000000000073c6 */ /* 0x004ea40000000000 */
[----:B--2---:R-:W-:Y:S06]  /*6df0*/  BAR.SYNC.DEFER_BLOCKING 0x1, 0x80 ;  /* 0x0042000000007b1d */ /* 0x004fec0000010000 */
[----:B------:R-:W-:Y:S05]  /*6e00*/  @P0 BRA `(.L_x_100) ;  /* 0x0000000000280947 */ /* 0x000fea0003800000 */
[----:B------:R-:W-:Y:S02]  /*6e10*/  UIADD3 UR4, UPT, UPT, UR49, 0x8200, URZ ;  /* 0x0000820031047890 */ /* 0x000fe4000fffe0ff */
[----:B------:R-:W-:Y:S01]  /*6e20*/  UIADD3 UR6, UP0, UPT, UR52, 0x680, URZ ;  /* 0x0000068034067890 */ /* 0x000fe2000ff1e0ff */
[----:B------:R-:W-:Y:S03]  /*6e30*/  UMOV UR43, UR36 ;  /* 0x00000024002b7c82 */ /* 0x000fe60008000000 */
[----:B------:R-:W-:Y:S01]  /*6e40*/  MOV R166, UR4 ;  /* 0x0000000400a67c02 */ /* 0x000fe20008000f00 */
[----:B------:R-:W-:Y:S03]  /*6e50*/  UIADD3.X UR7, UPT, UPT, URZ, UR53, URZ, UP0, !UPT ;  /* 0x00000035ff077290 */ /* 0x000fe600087fe4ff */
[----:B------:R-:W-:Y:S11]  /*6e60*/  R2UR UR40, R166 ;  /* 0x00000000a62872ca */ /* 0x000ff600000e0000 */
[----:B------:R-:W-:Y:S02]  /*6e70*/  @!UPT UIADD3 URZ, UPT, UPT, URZ, URZ, URZ ;  /* 0x000000fffffff290 */ /* 0x000fe4000fffe0ff */
[----:B------:R2:W-:Y:S01]  /*6e80*/  UTMASTG.3D [UR40], [UR6] ;  /* 0x00000028060073b5 */ /* 0x0005e20008010000 */
[----:B------:R0:W-:Y:S01]  /*6e90*/  UTMACMDFLUSH ;  /* 0x00000000000079b7 */ /* 0x0001e20000000000 */
[----:B--2---:R-:W-:Y:S04]  /*6ea0*/  DEPBAR.LE SB0, 0x1 ;  /* 0x000080400000791a */ /* 0x004fe80000000000 */
.L_x_100:
[----:B------:R-:W-:Y:S05]  /*6eb0*/  BSYNC.RECONVERGENT B0 ;  /* 0x0000000000007941 */ /* 0x000fea0003800200 */
.L_x_99:
[----:B------:R-:W-:Y:S06]  /*6ec0*/  BAR.SYNC.DEFER_BLOCKING 0x1, 0x80 ;  /* 0x0042000000007b1d */ /* 0x000fec0000010000 */
[----:B------:R-:W2:Y:S01]  /*6ed0*/  @P6 SYNCS.PHASECHK.TRANS64.TRYWAIT P0, [R118+URZ+0x70], R119 ;  /* 0x00007077760065a7 */ /* 0x000ea200080011ff */
[----:B------:R-:W-:Y:S01]  /*6ee0*/  BSSY B1, `(.L_x_101) ;  /* 0x0000023000017945 */ /* 0x000fe20003800000 */
[----:B--2---:R-:W-:Y:S03]  /*6ef0*/  @P6 SEL R109, RZ, 0x1, !P0 ;  /* 0x00000001ff6d6807 */ /* 0x004fe60004000000 */
[----:B------:R-:W-:Y:S05]  /*6f00*/  @!P6 BRA `(.L_x_102) ;  /* 0x000000000080e947 */ /* 0x000fea0003800000 */
[----:B------:R-:W-:Y:S01]  /*6f10*/  ISETP.NE.AND P1, PT, R110, RZ, PT ;  /* 0x000000ff6e00720c */ /* 0x000fe20003f25270 */
[----:B------:R-:W-:Y:S01]  /*6f20*/  BSSY B0, `(.L_x_103) ;  /* 0x000000a000007945 */ /* 0x000fe20003800000 */
[----:B------:R-:W-:Y:S11]  /*6f30*/  ISETP.NE.AND P0, PT, R109, RZ, PT ;  /* 0x000000ff6d00720c */ /* 0x000ff60003f05270 */
[----:B------:R-:W-:Y:S04]  /*6f40*/  @P1 IMAD R5, R160, 0x2000, R111 ;  /* 0x00002000a0051824 */ /* 0x000fe800078e026f */
[--C-:B------:R-:W-:Y:S01]  /*6f50*/  @P1 IMAD.IADD R4, R165, 0x1, R5.reuse ;  /* 0x00000001a5041824 */ /* 0x100fe200078e0205 */
[----:B------:R-:W-:Y:S01]  /*6f60*/  @P1 IADD3 R2, PT, PT, R164, R5, RZ ;  /* 0x00000005a4021210 */ /* 0x000fe20007ffe0ff */
[----:B------:R-:W-:Y:S01]  /*6f70*/  @P1 IMAD.IADD R0, R116, 0x1, R5 ;  /* 0x0000000174001824 */ /* 0x000fe200078e0205 */
[----:B------:R-:W-:Y:S06]  /*6f80*/  @P0 BRA `(.L_x_104) ;  /* 0x00000000000c0947 */ /* 0x000fec0003800000 */
[----:B------:R-:W-:Y:S04]  /*6f90*/  SHF.L.U32 R3, R159, 0x1f, RZ ;  /* 0x0000001f9f037819 */ /* 0x000fe800000006ff */
[----:B------:R-:W2:Y:S02]  /*6fa0*/  SYNCS.PHASECHK.TRANS64.TRYWAIT P0, [R118+URZ+0x70], R3 ;  /* 0x00007003760075a7 */ /* 0x000ea400080011ff */
[----:B--2---:R-:W-:Y:S05]  /*6fb0*/  @!P0 BRA `(.L_x_105) ;  /* 0x0000004c00488947 */ /* 0x004fea0003800000 */
.L_x_104:
[----:B------:R-:W-:Y:S05]  /*6fc0*/  BSYNC B0 ;  /* 0x0000000000007941 */ /* 0x000fea0003800000 */
.L_x_103:
[----:B------:R-:W-:Y:S01]  /*6fd0*/  ISETP.NE.AND P0, PT, R110, RZ, PT ;  /* 0x000000ff6e00720c */ /* 0x000fe20003f05270 */
[----:B--2---:R-:W-:Y:S02]  /*6fe0*/  VIADD R118, R118, 0x90 ;  /* 0x0000009076767836 */ /* 0x004fe40000000000 */
[----:B------:R-:W-:Y:S02]  /*6ff0*/  IMAD.U32 R3, RZ, RZ, UR37 ;  /* 0x00000025ff037e24 */ /* 0x000fe4000f8e00ff */
[----:B------:R-:W-:Y:S03]  /*7000*/  VIADD R160, R160, 0x1 ;  /* 0x00000001a0a07836 */ /* 0x000fe60000000000 */
[----:B------:R-:W-:Y:S05]  /*7010*/  PRMT R3, R3, 0x654, R118 ;  /* 0x0000065403037816 */ /* 0x000fea0000000076 */
[----:B------:R2:W3:Y:S04]  /*7020*/  @P0 LDS.128 R100, [R5+0x200] ;  /* 0x0002000005640984 */ /* 0x0004e80000000c00 */
[----:B------:R2:W4:Y:S04]  /*7030*/  @P0 LDS.128 R88, [R4+0x200] ;  /* 0x0002000004580984 */ /* 0x0005280000000c00 */
        /* <DEDUP_REMOVED lines=9> */
[----:B------:R-:W-:Y:S02]  /*70d0*/  SEL R6, RZ, 0x1, P0 ;  /* 0x00000001ff067807 */ /* 0x000fe40000000000 */
[----:B------:R-:W-:Y:S02]  /*70e0*/  SEL R160, R160, RZ, P0 ;  /* 0x000000ffa0a07207 */ /* 0x000fe40000000000 */
[----:B------:R-:W-:Y:S01]  /*70f0*/  LOP3.LUT R159, R159, R6, RZ, 0x3c, !PT ;  /* 0x000000069f9f7212 */ /* 0x000fe200078e3cff */
[----:B-----5:R2:W-:Y:S06]  /*7100*/  SYNCS.ARRIVE.TRANS64.RED.A1T0 RZ, [R3+URZ], RZ ;  /* 0x000000ff03ff79a7 */ /* 0x0205ec00081004ff */
.L_x_102:
[----:B------:R-:W-:Y:S05]  /*7110*/  BSYNC B1 ;  /* 0x0000000000017941 */ /* 0x000fea0003800000 */
.L_x_101:
[----:B--2---:R-:W-:Y:S05]  /*7120*/  VIADD R3, R80, 0x40 ;  /* 0x0000004050037836 */ /* 0x004fea0000000000 */
[----:B------:R-:W-:Y:S04]  /*7130*/  SHF.R.U32.HI R3, RZ, 0x15, R3 ;  /* 0x00000015ff037819 */ /* 0x000fe80000011603 */
[----:B------:R-:W-:Y:S11]  /*7140*/  LOP3.LUT P0, RZ, R3, 0x3, R154, 0x48, !PT ;  /* 0x0000000303ff7812 */ /* 0x000ff6000780489a */
[----:B------:R-:W-:Y:S02]  /*7150*/  @!UPT UIADD3 URZ, UPT, UPT, URZ, URZ, URZ ;  /* 0x000000fffffff290 */ /* 0x000fe4000fffe0ff */
[----:B------:R-:W-:Y:S05]  /*7160*/  @!P0 BRA `(.L_x_106) ;  /* 0x0000000000408947 */ /* 0x000fea0003800000 */
[----:B------:R-:W2:Y:S01]  /*7170*/  LDCU.64 UR8, c[0x4][0x78] ;  /* 0x01000f00ff0877ac */ /* 0x000ea20008000a00 */
[----:B------:R-:W-:Y:S01]  /*7180*/  MOV R3, 0x0 ;  /* 0x0000000000037802 */ /* 0x000fe20000000f00 */
[----:B------:R-:W-:Y:S02]  /*7190*/  HFMA2 R12, -RZ, RZ, 0, 5.9604644775390625e-08 ;  /* 0x00000001ff0c7431 */ /* 0x000fe400000001ff */
[----:B------:R-:W-:Y:S02]  /*71a0*/  IMAD.MOV.U32 R8, RZ, RZ, 0x192 ;  /* 0x00000192ff087424 */ /* 0x000fe400078e00ff */
[----:B------:R-:W-:Y:S01]  /*71b0*/  IMAD.MOV.U32 R13, RZ, RZ, RZ ;  /* 0x000000ffff0d7224 */ /* 0x000fe200078e00ff */
[----:B------:R-:W5:Y:S01]  /*71c0*/  LDCU.64 UR6, c[0x4][0x80] ;  /* 0x01001000ff0677ac */ /* 0x000f620008000a00 */
[----:B------:R-:W1:Y:S01]  /*71d0*/  LDC.64 R2, c[0x4][R3] ;  /* 0x0100000003027b82 */ /* 0x000e620000000a00 */
[----:B------:R-:W3:Y:S01]  /*71e0*/  LDCU.64 UR4, c[0x4][0x18] ;  /* 0x01000300ff0477ac */ /* 0x000ee20008000a00 */
[----:B--2---:R-:W-:Y:S01]  /*71f0*/  MOV R5, UR9 ;  /* 0x0000000900057c02 */ /* 0x004fe20008000f00 */
[----:B------:R-:W-:Y:S01]  /*7200*/  IMAD.U32 R4, RZ, RZ, UR8 ;  /* 0x00000008ff047e24 */ /* 0x000fe2000f8e00ff */
[----:B-----5:R-:W-:Y:S01]  /*7210*/  MOV R7, UR7 ;  /* 0x0000000700077c02 */ /* 0x020fe20008000f00 */
[----:B------:R-:W-:Y:S01]  /*7220*/  IMAD.U32 R6, RZ, RZ, UR6 ;  /* 0x00000006ff067e24 */ /* 0x000fe2000f8e00ff */
[----:B---3--:R-:W-:Y:S01]  /*7230*/  MOV R11, UR5 ;  /* 0x00000005000b7c02 */ /* 0x008fe20008000f00 */
[----:B------:R-:W-:Y:S02]  /*7240*/  IMAD.U32 R10, RZ, RZ, UR4 ;  /* 0x00000004ff0a7e24 */ /* 0x000fe4000f8e00ff */
[----:B------:R-:W-:Y:S07]  /*7250*/  LEPC R20, `(.L_x_106) ;  /* 0x000000001014794e */ /* 0x000fee0000000000 */
[----:B-1--4-:R-:W-:Y:S05]  /*7260*/  CALL.ABS.NOINC R2 ;  /* 0x0000000002007343 */ /* 0x012fea0003c00000 */
.L_x_106:
[----:B------:R-:W-:Y:S05]  /*7270*/  WARPSYNC.ALL ;  /* 0x0000000000007948 */ /* 0x000fea0003800000 */
[----:B------:R-:W-:Y:S01]  /*7280*/  R2UR UR4, R80 ;  /* 0x00000000500472ca */ /* 0x000fe200000e0000 */
[----:B------:R-:W-:Y:S01]  /*7290*/  BSSY.RECONVERGENT B0, `(.L_x_107) ;  /* 0x000011c000007945 */ /* 0x000fe20003800200 */
[C---:B---3--:R-:W-:Y:S02]  /*72a0*/  PRMT R81, R100.reuse, 0x8880, RZ ;  /* 0x0000888064517816 */ /* 0x048fe400000000ff */
[C---:B------:R-:W-:Y:S02]  /*72b0*/  SHF.L.U32 R84, R100.reuse, 0x8, RZ ;  /* 0x0000000864547819 */ /* 0x040fe400000006ff */
[----:B------:R-:W-:Y:S02]  /*72c0*/  SHF.L.U32 R83, R100, 0x10, RZ ;  /* 0x0000001064537819 */ /* 0x000fe400000006ff */
[----:B------:R-:W-:Y:S02]  /*72d0*/  SHF.R.S32.HI R84, RZ, 0x18, R84 ;  /* 0x00000018ff547819 */ /* 0x000fe40000011454 */
[----:B------:R-:W-:Y:S02]  /*72e0*/  SHF.R.S32.HI R83, RZ, 0x18, R83 ;  /* 0x00000018ff537819 */ /* 0x000fe40000011453 */
[----:B------:R-:W-:Y:S01]  /*72f0*/  ISETP.NE.AND P0, PT, R167, RZ, PT ;  /* 0x000000ffa700720c */ /* 0x000fe20003f05270 */
[----:B------:R-:W2:Y:S01]  /*7300*/  LDTM.x64 R4, tmem[UR4+0x40] ;  /* 0x00004004000479ee */ /* 0x000ea20008340000 */
[----:B------:R-:W-:Y:S01]  /*7310*/  ISETP.NE.AND P6, PT, R117, RZ, PT ;  /* 0x000000ff7500720c */ /* 0x000fe20003fc5270 */
[C---:B--2---:R-:W-:Y:S02]  /*7320*/  IMAD R0, R78.reuse, R4, RZ ;  /* 0x000000044e007224 */ /* 0x044fe400078e02ff */
[C---:B------:R-:W-:Y:S02]  /*7330*/  IMAD R3, R78.reuse, R6, RZ ;  /* 0x000000064e037224 */ /* 0x040fe400078e02ff */
[C---:B------:R-:W-:Y:S02]  /*7340*/  IMAD R4, R78.reuse, R8, RZ ;  /* 0x000000084e047224 */ /* 0x040fe400078e02ff */
[C---:B------:R-:W-:Y:S02]  /*7350*/  IMAD R6, R78.reuse, R10, RZ ;  /* 0x0000000a4e067224 */ /* 0x040fe400078e02ff */
[C---:B------:R-:W-:Y:S02]  /*7360*/  IMAD R2, R78.reuse, R5, RZ ;  /* 0x000000054e027224 */ /* 0x040fe400078e02ff */
[C---:B------:R-:W-:Y:S02]  /*7370*/  IMAD R8, R78.reuse, R12, RZ ;  /* 0x0000000c4e087224 */ /* 0x040fe400078e02ff */
[C---:B------:R-:W-:Y:S02]  /*7380*/  IMAD R10, R78.reuse, R14, RZ ;  /* 0x0000000e4e0a7224 */ /* 0x040fe400078e02ff */
[C---:B------:R-:W-:Y:S02]  /*7390*/  IMAD R5, R78.reuse, R9, RZ ;  /* 0x000000094e057224 */ /* 0x040fe400078e02ff */
[----:B------:R-:W-:Y:S01]  /*73a0*/  IMAD R0, R81, R82, R0 ;  /* 0x0000005251007224 */ /* 0x000fe200078e0200 */
[----:B------:R-:W-:Y:S01]  /*73b0*/  SHF.L.U32 R81, R101, 0x8, RZ ;  /* 0x0000000865517819 */ /* 0x000fe200000006ff */
[C---:B------:R-:W-:Y:S02]  /*73c0*/  IMAD R12, R78.reuse, R16, RZ ;  /* 0x000000104e0c7224 */ /* 0x040fe400078e02ff */
[C---:B------:R-:W-:Y:S01]  /*73d0*/  IMAD R14, R78.reuse, R18, RZ ;  /* 0x000000124e0e7224 */ /* 0x040fe200078e02ff */
[----:B------:R-:W-:Y:S01]  /*73e0*/  SHF.R.S32.HI R81, RZ, 0x18, R81 ;  /* 0x00000018ff517819 */ /* 0x000fe20000011451 */
[C---:B------:R-:W-:Y:S02]  /*73f0*/  IMAD R9, R78.reuse, R13, RZ ;  /* 0x0000000d4e097224 */ /* 0x040fe400078e02ff */
[C---:B------:R-:W-:Y:S02]  /*7400*/  IMAD R16, R78.reuse, R20, RZ ;  /* 0x000000144e107224 */ /* 0x040fe400078e02ff */
[C---:B------:R-:W-:Y:S02]  /*7410*/  IMAD R18, R78.reuse, R22, RZ ;  /* 0x000000164e127224 */ /* 0x040fe400078e02ff */
[C---:B------:R-:W-:Y:S02]  /*7420*/  IMAD R13, R78.reuse, R17, RZ ;  /* 0x000000114e0d7224 */ /* 0x040fe400078e02ff */
[C---:B------:R-:W-:Y:S02]  /*7430*/  IMAD R20, R78.reuse, R24, RZ ;  /* 0x000000184e147224 */ /* 0x040fe400078e02ff */
[C---:B------:R-:W-:Y:S02]  /*7440*/  IMAD R22, R78.reuse, R26, RZ ;  /* 0x0000001a4e167224 */ /* 0x040fe400078e02ff */
[----:B------:R-:W-:Y:S01]  /*7450*/  IMAD R2, R83, R82, R2 ;  /* 0x0000005253027224 */ /* 0x000fe200078e0202 */
[----:B------:R-:W-:Y:S01]  /*7460*/  SHF.R.S32.HI R83, RZ, 0x18, R101 ;  /* 0x00000018ff537819 */ /* 0x000fe20000011465 */
[C---:B------:R-:W-:Y:S02]  /*7470*/  IMAD R17, R78.reuse, R21, RZ ;  /* 0x000000154e117224 */ /* 0x040fe400078e02ff */
[C---:B------:R-:W-:Y:S02]  /*7480*/  IMAD R24, R78.reuse, R28, RZ ;  /* 0x0000001c4e187224 */ /* 0x040fe400078e02ff */
[C---:B------:R-:W-:Y:S02]  /*7490*/  IMAD R26, R78.reuse, R30, RZ ;  /* 0x0000001e4e1a7224 */ /* 0x040fe400078e02ff */
[C---:B------:R-:W-:Y:S02]  /*74a0*/  IMAD R21, R78.reuse, R25, RZ ;  /* 0x000000194e157224 */ /* 0x040fe400078e02ff */
[C---:B------:R-:W-:Y:S02]  /*74b0*/  IMAD R28, R78.reuse, R32, RZ ;  /* 0x000000204e1c7224 */ /* 0x040fe400078e02ff */
[----:B------:R-:W-:Y:S02]  /*74c0*/  IMAD R30, R78, R34, RZ ;  /* 0x000000224e1e7224 */ /* 0x000fe400078e02ff */
[----:B------:R-:W-:Y:S02]  /*74d0*/  IMAD R3, R84, R82, R3 ;  /* 0x0000005254037224 */ /* 0x000fe400078e0203 */
[C---:B------:R-:W-:Y:S02]  /*74e0*/  IMAD R25, R78.reuse, R29, RZ ;  /* 0x0000001d4e197224 */ /* 0x040fe400078e02ff */
        /* <DEDUP_REMOVED lines=14> */
[C---:B------:R-:W-:Y:S01]  /*75d0*/  IMAD R60, R78.reuse, R64, RZ ;  /* 0x000000404e3c7224 */ /* 0x040fe200078e02ff */
[----:B------:R-:W-:Y:S01]  /*75e0*/  SHF.R.S32.HI R64, RZ, 0x18, R100 ;  /* 0x00000018ff407819 */ /* 0x000fe20000011464 */
[C---:B------:R-:W-:Y:S02]  /*75f0*/  IMAD R34, R78.reuse, R38, RZ ;  /* 0x000000264e227224 */ /* 0x040fe400078e02ff */
[C---:B------:R-:W-:Y:S02]  /*7600*/  IMAD R38, R78.reuse, R42, RZ ;  /* 0x0000002a4e267224 */ /* 0x040fe400078e02ff */
[C---:B------:R-:W-:Y:S02]  /*7610*/  IMAD R57, R78.reuse, R61, RZ ;  /* 0x0000003d4e397224 */ /* 0x040fe400078e02ff */
[C---:B------:R-:W-:Y:S01]  /*7620*/  IMAD R61, R78.reuse, R65, RZ ;  /* 0x000000414e3d7224 */ /* 0x040fe200078e02ff */
[C---:B------:R-:W-:Y:S01]  /*7630*/  PRMT R65, R101.reuse, 0x8880, RZ ;  /* 0x0000888065417816 */ /* 0x040fe200000000ff */
[C---:B------:R-:W-:Y:S02]  /*7640*/  IMAD R42, R78.reuse, R46, RZ ;  /* 0x0000002e4e2a7224 */ /* 0x040fe400078e02ff */
[C---:B------:R-:W-:Y:S02]  /*7650*/  IMAD R46, R78.reuse, R50, RZ ;  /* 0x000000324e2e7224 */ /* 0x040fe400078e02ff */
[C---:B------:R-:W-:Y:S02]  /*7660*/  IMAD R51, R78.reuse, R51, RZ ;  /* 0x000000334e337224 */ /* 0x040fe400078e02ff */
[C---:B------:R-:W-:Y:S02]  /*7670*/  IMAD R50, R78.reuse, R54, RZ ;  /* 0x000000364e327224 */ /* 0x040fe400078e02ff */
[C---:B------:R-:W-:Y:S02]  /*7680*/  IMAD R54, R78.reuse, R58, RZ ;  /* 0x0000003a4e367224 */ /* 0x040fe400078e02ff */
[C---:B------:R-:W-:Y:S02]  /*7690*/  IMAD R58, R78.reuse, R62, RZ ;  /* 0x0000003e4e3a7224 */ /* 0x040fe400078e02ff */
[C---:B------:R-:W-:Y:S01]  /*76a0*/  IMAD R62, R78.reuse, R66, RZ ;  /* 0x000000424e3e7224 */ /* 0x040fe200078e02ff */
[----:B------:R-:W-:Y:S01]  /*76b0*/  SHF.L.U32 R66, R101, 0x10, RZ ;  /* 0x0000001065427819 */ /* 0x000fe200000006ff */
[C---:B------:R-:W-:Y:S02]  /*76c0*/  IMAD R7, R78.reuse, R7, RZ ;  /* 0x000000074e077224 */ /* 0x040fe400078e02ff */
[----:B------:R-:W-:Y:S01]  /*76d0*/  IMAD R11, R78, R11, RZ ;  /* 0x0000000b4e0b7224 */ /* 0x000fe200078e02ff */
[----:B------:R-:W-:Y:S01]  /*76e0*/  SHF.R.S32.HI R66, RZ, 0x18, R66 ;  /* 0x00000018ff427819 */ /* 0x000fe20000011442 */
[-C--:B------:R-:W-:Y:S01]  /*76f0*/  IMAD R7, R64, R82.reuse, R7 ;  /* 0x0000005240077224 */ /* 0x080fe200078e0207 */
[C---:B------:R-:W-:Y:S01]  /*7700*/  PRMT R64, R102.reuse, 0x8880, RZ ;  /* 0x0000888066407816 */ /* 0x040fe200000000ff */
[-C--:B------:R-:W-:Y:S01]  /*7710*/  IMAD R4, R65, R82.reuse, R4 ;  /* 0x0000005241047224 */ /* 0x080fe200078e0204 */
[----:B------:R-:W-:Y:S01]  /*7720*/  SHF.L.U32 R65, R102, 0x10, RZ ;  /* 0x0000001066417819 */ /* 0x000fe200000006ff */
[-C--:B------:R-:W-:Y:S02]  /*7730*/  IMAD R5, R66, R82.reuse, R5 ;  /* 0x0000005242057224 */ /* 0x080fe400078e0205 */
[-C--:B------:R-:W-:Y:S01]  /*7740*/  IMAD R6, R81, R82.reuse, R6 ;  /* 0x0000005251067224 */ /* 0x080fe200078e0206 */
[----:B------:R-:W-:Y:S01]  /*7750*/  I2IP.S8.S32.SAT R81, R7, R3, RZ ;  /* 0x0000000307517239 */ /* 0x000fe200000014ff */
[----:B------:R-:W-:Y:S01]  /*7760*/  IMAD R11, R83, R82, R11 ;  /* 0x00000052530b7224 */ /* 0x000fe200078e020b */
[----:B------:R-:W-:Y:S01]  /*7770*/  SHF.L.U32 R7, R102, 0x8, RZ ;  /* 0x0000000866077819 */ /* 0x000fe200000006ff */
[C---:B------:R-:W-:Y:S01]  /*7780*/  IMAD R15, R78.reuse, R15, RZ ;  /* 0x0000000f4e0f7224 */ /* 0x040fe200078e02ff */
[----:B------:R-:W-:Y:S01]  /*7790*/  MOV R3, R64 ;  /* 0x0000004000037202 */ /* 0x000fe20000000f00 */
[C---:B------:R-:W-:Y:S01]  /*77a0*/  IMAD R19, R78.reuse, R19, RZ ;  /* 0x000000134e137224 */ /* 0x040fe200078e02ff */
[----:B------:R-:W-:Y:S01]  /*77b0*/  I2IP.S8.S32.SAT R11, R11, R6, RZ ;  /* 0x000000060b0b7239 */ /* 0x000fe200000014ff */
[C---:B------:R-:W-:Y:S01]  /*77c0*/  IMAD R23, R78.reuse, R23, RZ ;  /* 0x000000174e177224 */ /* 0x040fe200078e02ff */
[----:B------:R-:W-:Y:S01]  /*77d0*/  SHF.R.S32.HI R6, RZ, 0x18, R65 ;  /* 0x00000018ff067819 */ /* 0x000fe20000011441 */
[----:B------:R-:W-:Y:S01]  /*77e0*/  IMAD R8, R3, R82, R8 ;  /* 0x0000005203087224 */ /* 0x000fe200078e0208 */
[----:B------:R-:W-:Y:S01]  /*77f0*/  SHF.R.S32.HI R7, RZ, 0x18, R7 ;  /* 0x00000018ff077819 */ /* 0x000fe20000011407 */
[----:B------:R-:W-:Y:S01]  /*7800*/  IMAD R27, R78, R27, RZ ;  /* 0x0000001b4e1b7224 */ /* 0x000fe200078e02ff */
[----:B------:R-:W-:Y:S01]  /*7810*/  I2IP.S8.S32.SAT R84, R2, R0, R81 ;  /* 0x0000000002547239 */ /* 0x000fe20000001451 */
[-C--:B------:R-:W-:Y:S01]  /*7820*/  IMAD R9, R6, R82.reuse, R9 ;  /* 0x0000005206097224 */ /* 0x080fe200078e0209 */
[----:B------:R-:W-:Y:S01]  /*7830*/  SHF.L.U32 R2, R103, 0x10, RZ ;  /* 0x0000001067027819 */ /* 0x000fe200000006ff */
[----:B------:R-:W-:Y:S01]  /*7840*/  IMAD R10, R7, R82, R10 ;  /* 0x00000052070a7224 */ /* 0x000fe200078e020a */
[----:B------:R-:W-:Y:S01]  /*7850*/  SHF.R.S32.HI R0, RZ, 0x18, R102 ;  /* 0x00000018ff007819 */ /* 0x000fe20000011466 */
[C---:B------:R-:W-:Y:S01]  /*7860*/  IMAD R31, R78.reuse, R31, RZ ;  /* 0x0000001f4e1f7224 */ /* 0x040fe200078e02ff */
[----:B------:R-:W-:Y:S01]  /*7870*/  I2IP.S8.S32.SAT R85, R5, R4, R11 ;  /* 0x0000000405557239 */ /* 0x000fe2000000140b */
[----:B------:R-:W-:Y:S01]  /*7880*/  IMAD R35, R78, R35, RZ ;  /* 0x000000234e237224 */ /* 0x000fe200078e02ff */
[C---:B------:R-:W-:Y:S01]  /*7890*/  PRMT R3, R103.reuse, 0x8880, RZ ;  /* 0x0000888067037816 */ /* 0x040fe200000000ff */
[-C--:B------:R-:W-:Y:S01]  /*78a0*/  IMAD R15, R0, R82.reuse, R15 ;  /* 0x00000052000f7224 */ /* 0x080fe200078e020f */
[----:B------:R-:W-:Y:S01]  /*78b0*/  SHF.L.U32 R5, R103, 0x8, RZ ;  /* 0x0000000867057819 */ /* 0x000fe200000006ff */
[C---:B------:R-:W-:Y:S01]  /*78c0*/  IMAD R39, R78.reuse, R39, RZ ;  /* 0x000000274e277224 */ /* 0x040fe200078e02ff */
[----:B------:R-:W-:Y:S01]  /*78d0*/  SHF.R.S32.HI R2, RZ, 0x18, R2 ;  /* 0x00000018ff027819 */ /* 0x000fe20000011402 */
[-C--:B------:R-:W-:Y:S01]  /*78e0*/  IMAD R12, R3, R82.reuse, R12 ;  /* 0x00000052030c7224 */ /* 0x080fe200078e020c */
[----:B------:R-:W-:Y:S01]  /*78f0*/  SHF.R.S32.HI R5, RZ, 0x18, R5 ;  /* 0x00000018ff057819 */ /* 0x000fe20000011405 */
[----:B------:R-:W-:Y:S01]  /*7900*/  IMAD R43, R78, R43, RZ ;  /* 0x0000002b4e2b7224 */ /* 0x000fe200078e02ff */
[----:B------:R-:W-:Y:S01]  /*7910*/  SHF.R.S32.HI R4, RZ, 0x18, R103 ;  /* 0x00000018ff047819 */ /* 0x000fe20000011467 */
[-C--:B------:R-:W-:Y:S01]  /*7920*/  IMAD R13, R2, R82.reuse, R13 ;  /* 0x00000052020d7224 */ /* 0x080fe200078e020d */
[C---:B----4-:R-:W-:Y:S01]  /*7930*/  SHF.L.U32 R0, R88.reuse, 0x10, RZ ;  /* 0x0000001058007819 */ /* 0x050fe200000006ff */
[-C--:B------:R-:W-:Y:S01]  /*7940*/  IMAD R14, R5, R82.reuse, R14 ;  /* 0x00000052050e7224 */ /* 0x080fe200078e020e */
[C---:B------:R-:W-:Y:S01]  /*7950*/  PRMT R3, R88.reuse, 0x8880, RZ ;  /* 0x0000888058037816 */ /* 0x040fe200000000ff */
[----:B------:R-:W-:Y:S01]  /*7960*/  IMAD.SHL.U32 R2, R88, 0x100, RZ ;  /* 0x0000010058027824 */ /* 0x000fe200078e00ff */
[----:B------:R-:W-:Y:S01]  /*7970*/  SHF.R.S32.HI R0, RZ, 0x18, R0 ;  /* 0x00000018ff007819 */ /* 0x000fe20000011400 */
[-C--:B------:R-:W-:Y:S01]  /*7980*/  IMAD R19, R4, R82.reuse, R19 ;  /* 0x0000005204137224 */ /* 0x080fe200078e0213 */
[----:B------:R-:W-:Y:S01]  /*7990*/  SHF.L.U32 R4, R89, 0x10, RZ ;  /* 0x0000001059047819 */ /* 0x000fe200000006ff */
[-C--:B------:R-:W-:Y:S01]  /*79a0*/  IMAD R16, R3, R82.reuse, R16 ;  /* 0x0000005203107224 */ /* 0x080fe200078e0210 */
[----:B------:R-:W-:Y:S01]  /*79b0*/  SHF.R.S32.HI R5, RZ, 0x18, R2 ;  /* 0x00000018ff057819 */ /* 0x000fe20000011402 */
[-C--:B------:R-:W-:Y:S01]  /*79c0*/  IMAD R17, R0, R82.reuse, R17 ;  /* 0x0000005200117224 */ /* 0x080fe200078e0211 */
[----:B------:R-:W-:Y:S01]  /*79d0*/  SHF.R.S32.HI R0, RZ, 0x18, R88 ;  /* 0x00000018ff007819 */ /* 0x000fe20000011458 */
[----:B------:R-:W-:Y:S01]  /*79e0*/  IMAD R47, R78, R47, RZ ;  /* 0x0000002f4e2f7224 */ /* 0x000fe200078e02ff */
[----:B------:R-:W-:Y:S01]  /*79f0*/  PRMT R3, R89, 0x8880, RZ ;  /* 0x0000888059037816 */ /* 0x000fe200000000ff */
[-C--:B------:R-:W-:Y:S01]  /*7a00*/  IMAD R18, R5, R82.reuse, R18 ;  /* 0x0000005205127224 */ /* 0x080fe200078e0212 */
[----:B------:R-:W-:Y:S01]  /*7a10*/  SHF.L.U32 R2, R89, 0x8, RZ ;  /* 0x0000000859027819 */ /* 0x000fe200000006ff */
[-C--:B------:R-:W-:Y:S01]  /*7a20*/  IMAD R23, R0, R82.reuse, R23 ;  /* 0x0000005200177224 */ /* 0x080fe200078e0217 */
[----:B------:R-:W-:Y:S01]  /*7a30*/  SHF.R.S32.HI R0, RZ, 0x18, R4 ;  /* 0x00000018ff007819 */ /* 0x000fe20000011404 */
[-C--:B------:R-:W-:Y:S01]  /*7a40*/  IMAD R20, R3, R82.reuse, R20 ;  /* 0x0000005203147224 */ /* 0x080fe200078e0214 */
[----:B------:R-:W-:Y:S01]  /*7a50*/  SHF.R.S32.HI R5, RZ, 0x18, R2 ;  /* 0x00000018ff057819 */ /* 0x000fe20000011402 */
[----:B------:R-:W-:Y:S01]  /*7a60*/  IMAD R55, R78, R55, RZ ;  /* 0x000000374e377224 */ /* 0x000fe200078e02ff */
[----:B------:R-:W-:Y:S01]  /*7a70*/  SHF.R.S32.HI R2, RZ, 0x18, R89 ;  /* 0x00000018ff027819 */ /* 0x000fe20000011459 */
[-C--:B------:R-:W-:Y:S01]  /*7a80*/  IMAD R21, R0, R82.reuse, R21 ;  /* 0x0000005200157224 */ /* 0x080fe200078e0215 */
[C---:B------:R-:W-:Y:S01]  /*7a90*/  SHF.L.U32 R0, R90.reuse, 0x10, RZ ;  /* 0x000000105a007819 */ /* 0x040fe200000006ff */
[-C--:B------:R-:W-:Y:S01]  /*7aa0*/  IMAD R22, R5, R82.reuse, R22 ;  /* 0x0000005205167224 */ /* 0x080fe200078e0216 */
[----:B------:R-:W-:Y:S01]  /*7ab0*/  PRMT R3, R90, 0x8880, RZ ;  /* 0x000088805a037816 */ /* 0x000fe200000000ff */
        /* <DEDUP_REMOVED lines=9> */
[----:B------:R-:W-:Y:S01]  /*7b50*/  SHF.L.U32 R0, R91, 0x10, RZ ;  /* 0x000000105b007819 */ /* 0x000fe200000006ff */
[-C--:B------:R-:W-:Y:S01]  /*7b60*/  IMAD R26, R5, R82.reuse, R26 ;  /* 0x00000052051a7224 */ /* 0x080fe200078e021a */
[C---:B------:R-:W-:Y:S01]  /*7b70*/  PRMT R3, R91.reuse, 0x8880, RZ ;  /* 0x000088805b037816 */ /* 0x040fe200000000ff */
[-C--:B------:R-:W-:Y:S01]  /*7b80*/  IMAD R31, R2, R82.reuse, R31 ;  /* 0x00000052021f7224 */ /* 0x080fe200078e021f */
[----:B------:R-:W-:Y:S01]  /*7b90*/  SHF.L.U32 R2, R91, 0x8, RZ ;  /* 0x000000085b027819 */ /* 0x000fe200000006ff */
[----:B------:R-:W-:Y:S01]  /*7ba0*/  IMAD R67, R78, R67, RZ ;  /* 0x000000434e437224 */ /* 0x000fe200078e02ff */
[----:B------:R-:W-:Y:S01]  /*7bb0*/  SHF.R.S32.HI R0, RZ, 0x18, R0 ;  /* 0x00000018ff007819 */ /* 0x000fe20000011400 */
[-C--:B------:R-:W-:Y:S01]  /*7bc0*/  IMAD R28, R3, R82.reuse, R28 ;  /* 0x00000052031c7224 */ /* 0x080fe200078e021c */
[----:B------:R-:W-:Y:S02]  /*7bd0*/  SHF.R.S32.HI R5, RZ, 0x18, R2 ;  /* 0x00000018ff057819 */ /* 0x000fe40000011402 */
[----:B------:R-:W-:Y:S01]  /*7be0*/  SHF.R.S32.HI R2, RZ, 0x18, R91 ;  /* 0x00000018ff027819 */ /* 0x000fe2000001145b */
[-C--:B------:R-:W-:Y:S01]  /*7bf0*/  IMAD R29, R0, R82.reuse, R29 ;  /* 0x00000052001d7224 */ /* 0x080fe200078e021d */
[C---:B-1----:R-:W-:Y:S01]  /*7c00*/  PRMT R3, R92.reuse, 0x8880, RZ ;  /* 0x000088805c037816 */ /* 0x042fe200000000ff */
[----:B------:R-:W-:Y:S01]  /*7c10*/  IMAD.U32 R0, R92, 0x10000, RZ ;  /* 0x000100005c007824 */ /* 0x000fe200078e00ff */
[----:B------:R-:W-:Y:S01]  /*7c20*/  SHF.L.U32 R4, R93, 0x10, RZ ;  /* 0x000000105d047819 */ /* 0x000fe200000006ff */
[----:B------:R-:W-:Y:S01]  /*7c30*/  IMAD R30, R5, R82, R30 ;  /* 0x00000052051e7224 */ /* 0x000fe200078e021e */
[----:B------:R-:W-:Y:S01]  /*7c40*/  I2IP.S8.S32.SAT R10, R15, R10, RZ ;  /* 0x0000000a0f0a7239 */ /* 0x000fe200000014ff */
[-C--:B------:R-:W-:Y:S01]  /*7c50*/  IMAD R35, R2, R82.reuse, R35 ;  /* 0x0000005202237224 */ /* 0x080fe200078e0223 */
[----:B------:R-:W-:Y:S01]  /*7c60*/  SHF.L.U32 R2, R92, 0x8, RZ ;  /* 0x000000085c027819 */ /* 0x000fe200000006ff */
[-C--:B------:R-:W-:Y:S01]  /*7c70*/  IMAD R32, R3, R82.reuse, R32 ;  /* 0x0000005203207224 */ /* 0x080fe200078e0220 */
[----:B------:R-:W-:Y:S02]  /*7c80*/  SHF.R.S32.HI R0, RZ, 0x18, R0 ;  /* 0x00000018ff007819 */ /* 0x000fe40000011400 */
[----:B------:R-:W-:Y:S02]  /*7c90*/  SHF.R.S32.HI R5, RZ, 0x18, R2 ;  /* 0x00000018ff057819 */ /* 0x000fe40000011402 */
[----:B------:R-:W-:Y:S01]  /*7ca0*/  PRMT R3, R93, 0x8880, RZ ;  /* 0x000088805d037816 */ /* 0x000fe200000000ff */
[-C--:B------:R-:W-:Y:S01]  /*7cb0*/  IMAD R33, R0, R82.reuse, R33 ;  /* 0x0000005200217224 */ /* 0x080fe200078e0221 */
[----:B------:R-:W-:Y:S01]  /*7cc0*/  SHF.R.S32.HI R0, RZ, 0x18, R92 ;  /* 0x00000018ff007819 */ /* 0x000fe2000001145c */
[----:B------:R-:W-:Y:S01]  /*7cd0*/  IMAD R34, R5, R82, R34 ;  /* 0x0000005205227224 */ /* 0x000fe200078e0222 */
[----:B------:R-:W-:Y:S02]  /*7ce0*/  SHF.L.U32 R2, R93, 0x8, RZ ;  /* 0x000000085d027819 */ /* 0x000fe400000006ff */
[----:B------:R-:W-:Y:S01]  /*7cf0*/  I2IP.S8.S32.SAT R14, R19, R14, RZ ;  /* 0x0000000e130e7239 */ /* 0x000fe200000014ff */
[-C--:B------:R-:W-:Y:S01]  /*7d00*/  IMAD R39, R0, R82.reuse, R39 ;  /* 0x0000005200277224 */ /* 0x080fe200078e0227 */
[----:B------:R-:W-:Y:S01]  /*7d10*/  SHF.R.S32.HI R0, RZ, 0x18, R4 ;  /* 0x00000018ff007819 */ /* 0x000fe20000011404 */
[-C--:B------:R-:W-:Y:S01]  /*7d20*/  IMAD R36, R3, R82.reuse, R36 ;  /* 0x0000005203247224 */ /* 0x080fe200078e0224 */
[----:B------:R-:W-:Y:S02]  /*7d30*/  SHF.R.S32.HI R5, RZ, 0x18, R2 ;  /* 0x00000018ff057819 */ /* 0x000fe40000011402 */
[----:B------:R-:W-:Y:S01]  /*7d40*/  SHF.L.U32 R2, R94, 0x10, RZ ;  /* 0x000000105e027819 */ /* 0x000fe200000006ff */
[-C--:B------:R-:W-:Y:S01]  /*7d50*/  IMAD R37, R0, R82.reuse, R37 ;  /* 0x0000005200257224 */ /* 0x080fe200078e0225 */
[----:B------:R-:W-:Y:S01]  /*7d60*/  SHF.R.S32.HI R0, RZ, 0x18, R93 ;  /* 0x00000018ff007819 */ /* 0x000fe2000001145d */
[-C--:B------:R-:W-:Y:S01]  /*7d70*/  IMAD R38, R5, R82.reuse, R38 ;  /* 0x0000005205267224 */ /* 0x080fe200078e0226 */
[C---:B------:R-:W-:Y:S02]  /*7d80*/  PRMT R3, R94.reuse, 0x8880, RZ ;  /* 0x000088805e037816 */ /* 0x040fe400000000ff */
[----:B------:R-:W-:Y:S01]  /*7d90*/  SHF.L.U32 R5, R94, 0x8, RZ ;  /* 0x000000085e057819 */ /* 0x000fe200000006ff */
[-C--:B------:R-:W-:Y:S01]  /*7da0*/  IMAD R43, R0, R82.reuse, R43 ;  /* 0x00000052002b7224 */ /* 0x080fe200078e022b */
[----:B------:R-:W-:Y:S01]  /*7db0*/  SHF.R.S32.HI R2, RZ, 0x18, R2 ;  /* 0x00000018ff027819 */ /* 0x000fe20000011402 */
[-C--:B------:R-:W-:Y:S01]  /*7dc0*/  IMAD R40, R3, R82.reuse, R40 ;  /* 0x0000005203287224 */ /* 0x080fe200078e0228 */
[----:B------:R-:W-:Y:S02]  /*7dd0*/  SHF.R.S32.HI R5, RZ, 0x18, R5 ;  /* 0x00000018ff057819 */ /* 0x000fe40000011405 */
[----:B------:R-:W-:Y:S01]  /*7de0*/  SHF.R.S32.HI R4, RZ, 0x18, R94 ;  /* 0x00000018ff047819 */ /* 0x000fe2000001145e */
[-C--:B------:R-:W-:Y:S01]  /*7df0*/  IMAD R41, R2, R82.reuse, R41 ;  /* 0x0000005202297224 */ /* 0x080fe200078e0229 */
[----:B------:R-:W-:Y:S01]  /*7e00*/  SHF.L.U32 R0, R95, 0x10, RZ ;  /* 0x000000105f007819 */ /* 0x000fe200000006ff */
[-C--:B------:R-:W-:Y:S01]  /*7e10*/  IMAD R42, R5, R82.reuse, R42 ;  /* 0x00000052052a7224 */ /* 0x080fe200078e022a */
[C---:B------:R-:W-:Y:S01]  /*7e20*/  PRMT R3, R95.reuse, 0x8880, RZ ;  /* 0x000088805f037816 */ /* 0x040fe200000000ff */
[-C--:B------:R-:W-:Y:S01]  /*7e30*/  IMAD R47, R4, R82.reuse, R47 ;  /* 0x00000052042f7224 */ /* 0x080fe200078e022f */
[----:B------:R-:W-:Y:S02]  /*7e40*/  SHF.L.U32 R2, R95, 0x8, RZ ;  /* 0x000000085f027819 */ /* 0x000fe400000006ff */
[----:B------:R-:W-:Y:S01]  /*7e50*/  SHF.R.S32.HI R0, RZ, 0x18, R0 ;  /* 0x00000018ff007819 */ /* 0x000fe20000011400 */
[-C--:B------:R-:W-:Y:S01]  /*7e60*/  IMAD R44, R3, R82.reuse, R44 ;  /* 0x00000052032c7224 */ /* 0x080fe200078e022c */
[----:B------:R-:W-:Y:S02]  /*7e70*/  SHF.R.S32.HI R5, RZ, 0x18, R2 ;  /* 0x00000018ff057819 */ /* 0x000fe40000011402 */
[----:B------:R-:W-:Y:S01]  /*7e80*/  SHF.R.S32.HI R2, RZ, 0x18, R95 ;  /* 0x00000018ff027819 */ /* 0x000fe2000001145f */
[-C--:B------:R-:W-:Y:S01]  /*7e90*/  IMAD R45, R0, R82.reuse, R45 ;  /* 0x00000052002d7224 */ /* 0x080fe200078e022d */
[----:B------:R-:W-:Y:S01]  /*7ea0*/  PRMT R3, R96, 0x8880, RZ ;  /* 0x0000888060037816 */ /* 0x000fe200000000ff */
[-C--:B------:R-:W-:Y:S01]  /*7eb0*/  IMAD R46, R5, R82.reuse, R46 ;  /* 0x00000052052e7224 */ /* 0x080fe200078e022e */
[C---:B------:R-:W-:Y:S01]  /*7ec0*/  SHF.L.U32 R4, R97.reuse, 0x10, RZ ;  /* 0x0000001061047819 */ /* 0x040fe200000006ff */
[-C--:B------:R-:W-:Y:S01]  /*7ed0*/  IMAD R51, R2, R82.reuse, R51 ;  /* 0x0000005202337224 */ /* 0x080fe200078e0233 */
[----:B------:R-:W-:Y:S01]  /*7ee0*/  SHF.R.S32.HI R2, RZ, 0x18, R96 ;  /* 0x00000018ff027819 */ /* 0x000fe20000011460 */
[C---:B------:R-:W-:Y:S01]  /*7ef0*/  IMAD.U32 R0, R96.reuse, 0x10000, RZ ;  /* 0x0001000060007824 */ /* 0x040fe200078e00ff */
[----:B------:R-:W-:Y:S01]  /*7f00*/  PRMT R5, R97, 0x8880, RZ ;  /* 0x0000888061057816 */ /* 0x000fe200000000ff */
[-C--:B------:R-:W-:Y:S01]  /*7f10*/  IMAD R48, R3, R82.reuse, R48 ;  /* 0x0000005203307224 */ /* 0x080fe200078e0230 */
[----:B------:R-:W-:Y:S02]  /*7f20*/  SHF.L.U32 R3, R96, 0x8, RZ ;  /* 0x0000000860037819 */ /* 0x000fe400000006ff */
[----:B------:R-:W-:Y:S02]  /*7f30*/  SHF.R.S32.HI R0, RZ, 0x18, R0 ;  /* 0x00000018ff007819 */ /* 0x000fe40000011400 */
[----:B------:R-:W-:Y:S02]  /*7f40*/  SHF.R.S32.HI R3, RZ, 0x18, R3 ;  /* 0x00000018ff037819 */ /* 0x000fe40000011403 */
[----:B------:R-:W-:Y:S01]  /*7f50*/  SHF.R.S32.HI R4, RZ, 0x18, R4 ;  /* 0x00000018ff047819 */ /* 0x000fe20000011404 */
[-C--:B------:R-:W-:Y:S01]  /*7f60*/  IMAD R49, R0, R82.reuse, R49 ;  /* 0x0000005200317224 */ /* 0x080fe200078e0231 */
[----:B------:R-:W-:Y:S01]  /*7f70*/  SHF.R.S32.HI R0, RZ, 0x18, R97 ;  /* 0x00000018ff007819 */ /* 0x000fe20000011461 */
[-C--:B------:R-:W-:Y:S01]  /*7f80*/  IMAD R50, R3, R82.reuse, R50 ;  /* 0x0000005203327224 */ /* 0x080fe200078e0232 */
[----:B------:R-:W-:Y:S01]  /*7f90*/  SHF.L.U32 R3, R97, 0x8, RZ ;  /* 0x0000000861037819 */ /* 0x000fe200000006ff */
[-C--:B------:R-:W-:Y:S01]  /*7fa0*/  IMAD R55, R2, R82.reuse, R55 ;  /* 0x0000005202377224 */ /* 0x080fe200078e0237 */
        /* <DEDUP_REMOVED lines=8> */
[----:B------:R-:W-:Y:S01]  /*8030*/  IMAD R59, R0, R82, R59 ;  /* 0x00000052003b7224 */ /* 0x000fe200078e023b */
[----:B------:R-:W-:Y:S01]  /*8040*/  I2IP.S8.S32.SAT R18, R23, R18, RZ ;  /* 0x0000001217127239 */ /* 0x000fe200000014ff */
[----:B------:R-:W-:Y:S01]  /*8050*/  IMAD R56, R5, R82, R56 ;  /* 0x0000005205387224 */ /* 0x000fe200078e0238 */
[----:B------:R-:W-:Y:S01]  /*8060*/  I2IP.S8.S32.SAT R86, R9, R8, R10 ;  /* 0x0000000809567239 */ /* 0x000fe2000000140a */
[----:B------:R-:W-:Y:S01]  /*8070*/  IMAD R57, R2, R82, R57 ;  /* 0x0000005202397224 */ /* 0x000fe200078e0239 */
[----:B------:R-:W-:Y:S02]  /*8080*/  I2IP.S8.S32.SAT R87, R13, R12, R14 ;  /* 0x0000000c0d577239 */ /* 0x000fe4000000140e */
[----:B------:R-:W-:Y:S02]  /*8090*/  SHF.R.S32.HI R7, RZ, 0x18, R7 ;  /* 0x00000018ff077819 */ /* 0x000fe40000011407 */
[----:B------:R-:W-:Y:S01]  /*80a0*/  SHF.L.U32 R2, R99, 0x10, RZ ;  /* 0x0000001063027819 */ /* 0x000fe200000006ff */
[----:B------:R1:W-:Y:S01]  /*80b0*/  STS.128 [R153+UR49+0xa200], R84 ;  /* 0x00a2005499007988 */ /* 0x0003e20008000c31 */
[----:B------:R-:W-:Y:S01]  /*80c0*/  SHF.R.S32.HI R0, RZ, 0x18, R98 ;  /* 0x00000018ff007819 */ /* 0x000fe20000011462 */
[----:B------:R-:W-:Y:S01]  /*80d0*/  IMAD R58, R7, R82, R58 ;  /* 0x00000052073a7224 */ /* 0x000fe200078e023a */
[----:B------:R-:W-:Y:S02]  /*80e0*/  I2IP.S8.S32.SAT R16, R17, R16, R18 ;  /* 0x0000001011107239 */ /* 0x000fe40000001412 */
[----:B------:R-:W-:Y:S01]  /*80f0*/  I2IP.S8.S32.SAT R17, R27, R22, RZ ;  /* 0x000000161b117239 */ /* 0x000fe200000014ff */
[----:B------:R-:W-:Y:S01]  /*8100*/  IMAD R63, R0, R82, R63 ;  /* 0x00000052003f7224 */ /* 0x000fe200078e023f */
[----:B------:R-:W-:Y:S02]  /*8110*/  I2IP.S8.S32.SAT R18, R31, R26, RZ ;  /* 0x0000001a1f127239 */ /* 0x000fe400000014ff */
[----:B------:R-:W-:Y:S02]  /*8120*/  I2IP.S8.S32.SAT R19, R35, R30, RZ ;  /* 0x0000001e23137239 */ /* 0x000fe400000014ff */
[C---:B------:R-:W-:Y:S02]  /*8130*/  PRMT R3, R99.reuse, 0x8880, RZ ;  /* 0x0000888063037816 */ /* 0x040fe400000000ff */
[----:B------:R-:W-:Y:S02]  /*8140*/  SHF.L.U32 R5, R99, 0x8, RZ ;  /* 0x0000000863057819 */ /* 0x000fe400000006ff */
[----:B------:R-:W-:Y:S01]  /*8150*/  SHF.R.S32.HI R2, RZ, 0x18, R2 ;  /* 0x00000018ff027819 */ /* 0x000fe20000011402 */
[----:B------:R-:W-:Y:S01]  /*8160*/  IMAD R60, R3, R82, R60 ;  /* 0x00000052033c7224 */ /* 0x000fe200078e023c */
[----:B------:R-:W-:Y:S02]  /*8170*/  I2IP.S8.S32.SAT R17, R21, R20, R17 ;  /* 0x0000001415117239 */ /* 0x000fe40000001411 */
[----:B------:R-:W-:Y:S01]  /*8180*/  I2IP.S8.S32.SAT R18, R25, R24, R18 ;  /* 0x0000001819127239 */ /* 0x000fe20000001412 */
[----:B------:R-:W-:Y:S01]  /*8190*/  IMAD R61, R2, R82, R61 ;  /* 0x00000052023d7224 */ /* 0x000fe200078e023d */
[----:B------:R-:W-:Y:S02]  /*81a0*/  I2IP.S8.S32.SAT R19, R29, R28, R19 ;  /* 0x0000001c1d137239 */ /* 0x000fe40000001413 */
[----:B------:R-:W-:Y:S02]  /*81b0*/  SHF.R.S32.HI R5, RZ, 0x18, R5 ;  /* 0x00000018ff057819 */ /* 0x000fe40000011405 */
[----:B------:R-:W-:Y:S01]  /*81c0*/  SHF.R.S32.HI R4, RZ, 0x18, R99 ;  /* 0x00000018ff047819 */ /* 0x000fe20000011463 */
[----:B------:R1:W-:Y:S01]  /*81d0*/  STS.128 [R172+0xa200], R16 ;  /* 0x00a20010ac007388 */ /* 0x0003e20000000c00 */
[----:B------:R-:W-:Y:S01]  /*81e0*/  I2IP.S8.S32.SAT R34, R39, R34, RZ ;  /* 0x0000002227227239 */ /* 0x000fe200000014ff */
[----:B------:R-:W-:Y:S01]  /*81f0*/  IMAD R62, R5, R82, R62 ;  /* 0x00000052053e7224 */ /* 0x000fe200078e023e */
[----:B------:R-:W-:Y:S01]  /*8200*/  I2IP.S8.S32.SAT R38, R43, R38, RZ ;  /* 0x000000262b267239 */ /* 0x000fe200000014ff */
[----:B------:R-:W-:Y:S01]  /*8210*/  IMAD R67, R4, R82, R67 ;  /* 0x0000005204437224 */ /* 0x000fe200078e0243 */
[----:B------:R-:W-:Y:S02]  /*8220*/  I2IP.S8.S32.SAT R42, R47, R42, RZ ;  /* 0x0000002a2f2a7239 */ /* 0x000fe400000014ff */
[----:B------:R-:W-:Y:S02]  /*8230*/  I2IP.S8.S32.SAT R35, R51, R46, RZ ;  /* 0x0000002e33237239 */ /* 0x000fe400000014ff */
[----:B------:R-:W-:Y:S02]  /*8240*/  I2IP.S8.S32.SAT R32, R33, R32, R34 ;  /* 0x0000002021207239 */ /* 0x000fe40000001422 */
[----:B------:R-:W-:Y:S02]  /*8250*/  I2IP.S8.S32.SAT R33, R37, R36, R38 ;  /* 0x0000002425217239 */ /* 0x000fe40000001426 */
[----:B------:R-:W-:Y:S02]  /*8260*/  I2IP.S8.S32.SAT R34, R41, R40, R42 ;  /* 0x0000002829227239 */ /* 0x000fe4000000142a */
[----:B------:R-:W-:Y:S02]  /*8270*/  I2IP.S8.S32.SAT R35, R45, R44, R35 ;  /* 0x0000002c2d237239 */ /* 0x000fe40000001423 */
[----:B------:R-:W-:Y:S02]  /*8280*/  I2IP.S8.S32.SAT R50, R55, R50, RZ ;  /* 0x0000003237327239 */ /* 0x000fe400000014ff */
[----:B------:R-:W-:Y:S01]  /*8290*/  I2IP.S8.S32.SAT R54, R59, R54, RZ ;  /* 0x000000363b367239 */ /* 0x000fe200000014ff */
[----:B------:R1:W-:Y:S01]  /*82a0*/  STS.128 [R171+0xa200], R32 ;  /* 0x00a20020ab007388 */ /* 0x0003e20000000c00 */
[----:B------:R-:W-:Y:S02]  /*82b0*/  I2IP.S8.S32.SAT R58, R63, R58, RZ ;  /* 0x0000003a3f3a7239 */ /* 0x000fe400000014ff */
[----:B------:R-:W-:Y:S02]  /*82c0*/  I2IP.S8.S32.SAT R62, R67, R62, RZ ;  /* 0x0000003e433e7239 */ /* 0x000fe400000014ff */
[----:B------:R-:W-:Y:S02]  /*82d0*/  I2IP.S8.S32.SAT R48, R49, R48, R50 ;  /* 0x0000003031307239 */ /* 0x000fe40000001432 */
[----:B------:R-:W-:Y:S02]  /*82e0*/  I2IP.S8.S32.SAT R49, R53, R52, R54 ;  /* 0x0000003435317239 */ /* 0x000fe40000001436 */
[----:B------:R-:W-:Y:S02]  /*82f0*/  I2IP.S8.S32.SAT R50, R57, R56, R58 ;  /* 0x0000003839327239 */ /* 0x000fe4000000143a */
[----:B------:R-:W-:Y:S02]  /*8300*/  I2IP.S8.S32.SAT R51, R61, R60, R62 ;  /* 0x0000003c3d337239 */ /* 0x000fe4000000143e */
[----:B------:R-:W-:Y:S02]  /*8310*/  LEA R0, R160, UR49, 0x3 ;  /* 0x00000031a0007c11 */ /* 0x000fe4000f8e18ff */
[----:B------:R-:W-:Y:S01]  /*8320*/  @P6 SHF.L.U32 R3, R159, 0x1f, RZ ;  /* 0x0000001f9f036819 */ /* 0x000fe200000006ff */
        /* <DEDUP_REMOVED lines=9> */
[----:B------:R-:W-:Y:S02]  /*83c0*/  UIADD3 UR8, UP0, UPT, UR52, 0x680, URZ ;  /* 0x0000068034087890 */ /* 0x000fe4000ff1e0ff */
[----:B------:R-:W-:Y:S02]  /*83d0*/  UIADD3 UR5, UPT, UPT, UR41, 0x40, URZ ;  /* 0x0000004029057890 */ /* 0x000fe4000fffe0ff */
[----:B------:R-:W-:Y:S02]  /*83e0*/  UIADD3 UR4, UPT, UPT, UR49, 0xa200, URZ ;  /* 0x0000a20031047890 */ /* 0x000fe4000fffe0ff */
[----:B------:R-:W-:Y:S01]  /*83f0*/  UIADD3.X UR9, UPT, UPT, URZ, UR53, URZ, UP0, !UPT ;  /* 0x00000035ff097290 */ /* 0x000fe200087fe4ff */
[----:B------:R-:W-:Y:S01]  /*8400*/  UMOV UR6, UR42 ;  /* 0x0000002a00067c82 */ /* 0x000fe20008000000 */
[----:B------:R-:W-:Y:S07]  /*8410*/  UMOV UR7, UR36 ;  /* 0x0000002400077c82 */ /* 0x000fee0008000000 */
[----:B------:R2:W-:Y:S01]  /*8420*/  UTMASTG.3D [UR4], [UR8] ;  /* 0x00000004080073b5 */ /* 0x0005e20008010000 */
[----:B------:R0:W-:Y:S01]  /*8430*/  UTMACMDFLUSH ;  /* 0x00000000000079b7 */ /* 0x0001e20000000000 */
[----:B--2---:R-:W-:Y:S04]  /*8440*/  DEPBAR.LE SB0, 0x1 ;  /* 0x000080400000791a */ /* 0x004fe80000000000 */
.L_x_108:
[----:B------:R-:W-:Y:S05]  /*8450*/  BSYNC.RECONVERGENT B0 ;  /* 0x0000000000007941 */ /* 0x000fea0003800200 */
.L_x_107:
        /* <DEDUP_REMOVED lines=16> */
.L_x_112:
[----:B------:R-:W-:Y:S05]  /*8560*/  BSYNC B0 ;  /* 0x0000000000007941 */ /* 0x000fea0003800000 */
.L_x_111:
        /* <DEDUP_REMOVED lines=19> */
[----:B--234-:R-:W-:Y:S02]  /*86a0*/  LOP3.LUT R159, R159, R0, RZ, 0x3c, !PT ;  /* 0x000000009f9f7212 */ /* 0x01cfe400078e3cff */
.L_x_110:
[----:B------:R-:W-:Y:S05]  /*86b0*/  BSYNC B1 ;  /* 0x0000000000017941 */ /* 0x000fea0003800000 */
.L_x_109:
[----:B------:R-:W-:Y:S05]  /*86c0*/  VIADD R3, R80, 0x80 ;  /* 0x0000008050037836 */ /* 0x000fea0000000000 */
        /* <DEDUP_REMOVED lines=9> */
[----:B------:R-:W3:Y:S01]  /*8760*/  LDCU.64 UR6, c[0x4][0x80] ;  /* 0x01001000ff0677ac */ /* 0x000ee20008000a00 */
[----:B------:R-:W4:Y:S01]  /*8770*/  LDC.64 R2, c[0x4][R3] ;  /* 0x0100000003027b82 */ /* 0x000f220000000a00 */
[----:B------:R-:W5:Y:S01]  /*8780*/  LDCU.64 UR4, c[0x4][0x18] ;  /* 0x01000300ff0477ac */ /* 0x000f620008000a00 */
[----:B--2---:R-:W-:Y:S01]  /*8790*/  MOV R5, UR9 ;  /* 0x0000000900057c02 */ /* 0x004fe20008000f00 */
[----:B------:R-:W-:Y:S01]  /*87a0*/  IMAD.U32 R4, RZ, RZ, UR8 ;  /* 0x00000008ff047e24 */ /* 0x000fe2000f8e00ff */
[----:B---3--:R-:W-:Y:S01]  /*87b0*/  MOV R7, UR7 ;  /* 0x0000000700077c02 */ /* 0x008fe20008000f00 */
[----:B------:R-:W-:Y:S01]  /*87c0*/  IMAD.U32 R6, RZ, RZ, UR6 ;  /* 0x00000006ff067e24 */ /* 0x000fe2000f8e00ff */
[----:B-----5:R-:W-:Y:S01]  /*87d0*/  MOV R11, UR5 ;  /* 0x00000005000b7c02 */ /* 0x020fe20008000f00 */
[----:B------:R-:W-:Y:S02]  /*87e0*/  IMAD.U32 R10, RZ, RZ, UR4 ;  /* 0x00000004ff0a7e24 */ /* 0x000fe4000f8e00ff */
[----:B------:R-:W-:Y:S07]  /*87f0*/  LEPC R20, `(.L_x_114) ;  /* 0x000000001014794e */ /* 0x000fee0000000000 */
[----:B-1--4-:R-:W-:Y:S05]  /*8800*/  CALL.ABS.NOINC R2 ;  /* 0x0000000002007343 */ /* 0x012fea0003c00000 */
.L_x_114:
[----:B------:R-:W-:Y:S05]  /*8810*/  WARPSYNC.ALL ;  /* 0x0000000000007948 */ /* 0x000fea0003800000 */
[----:B------:R-:W-:Y:S01]  /*8820*/  R2UR UR4, R80 ;  /* 0x00000000500472ca */ /* 0x000fe200000e0000 */
[----:B------:R-:W-:Y:S01]  /*8830*/  BSSY.RECONVERGENT B0, `(.L_x_115) ;  /* 0x000011f000007945 */ /* 0x000fe20003800200 */
[C---:B------:R-:W-:Y:S02]  /*8840*/  PRMT R81, R100.reuse, 0x8880, RZ ;  /* 0x0000888064517816 */ /* 0x040fe400000000ff */
[C---:B-1----:R-:W-:Y:S02]  /*8850*/  SHF.L.U32 R84, R100.reuse, 0x8, RZ ;  /* 0x0000000864547819 */ /* 0x042fe400000006ff */
[----:B------:R-:W-:Y:S02]  /*8860*/  SHF.L.U32 R83, R100, 0x10, RZ ;  /* 0x0000001064537819 */ /* 0x000fe400000006ff */
[----:B------:R-:W-:Y:S02]  /*8870*/  SHF.R.S32.HI R84, RZ, 0x18, R84 ;  /* 0x00000018ff547819 */ /* 0x000fe40000011454 */
[----:B------:R-:W-:Y:S02]  /*8880*/  SHF.R.S32.HI R83, RZ, 0x18, R83 ;  /* 0x00000018ff537819 */ /* 0x000fe40000011453 */
[----:B------:R-:W-:Y:S01]  /*8890*/  ISETP.NE.AND P0, PT, R167, RZ, PT ;  /* 0x000000ffa700720c */ /* 0x000fe20003f05270 */
[----:B------:R-:W1:Y:S01]  /*88a0*/  LDTM.x64 R4, tmem[UR4+0x80] ;  /* 0x00008004000479ee */ /* 0x000e620008340000 */
[----:B------:R-:W-:Y:S01]  /*88b0*/  ISETP.NE.AND P6, PT, R117, RZ, PT ;  /* 0x000000ff7500720c */ /* 0x000fe20003fc5270 */
[C---:B-1----:R-:W-:Y:S02]  /*88c0*/  IMAD R0, R78.reuse, R4, RZ ;  /* 0x000000044e007224 */ /* 0x042fe400078e02ff */
        /* <DEDUP_REMOVED lines=141> */
[C---:B------:R-:W-:Y:S01]  /*91a0*/  PRMT R3, R92.reuse, 0x8880, RZ ;  /* 0x000088805c037816 */ /* 0x040fe200000000ff */
        /* <DEDUP_REMOVED lines=124> */
[----:B------:R-:W-:Y:S02]  /*9970*/  UIADD3 UR8, UP0, UPT, UR52, 0x680, URZ ;  /* 0x0000068034087890 */ /* 0x000fe4000ff1e0ff */
[----:B------:R-:W-:Y:S02]  /*9980*/  UIADD3 UR5, UPT, UPT, UR41, 0x80, URZ ;  /* 0x0000008029057890 */ /* 0x000fe4000fffe0ff */
[----:B------:R-:W-:Y:S01]  /*9990*/  MOV R166, UR10 ;  /* 0x0000000a00a67c02 */ /* 0x000fe20008000f00 */
[----:B------:R-:W-:Y:S01]  /*99a0*/  UIADD3.X UR9, UPT, UPT, URZ, UR53, URZ, UP0, !UPT ;  /* 0x00000035ff097290 */ /* 0x000fe200087fe4ff */
[----:B------:R-:W-:Y:S02]  /*99b0*/  UMOV UR6, UR42 ;  /* 0x0000002a00067c82 */ /* 0x000fe40008000000 */
[----:B------:R-:W-:Y:S01]  /*99c0*/  R2UR UR4, R166 ;  /* 0x00000000a60472ca */ /* 0x000fe200000e0000 */
[----:B------:R-:W-:Y:S11]  /*99d0*/  UMOV UR7, UR36 ;  /* 0x0000002400077c82 */ /* 0x000ff60008000000 */
[----:B------:R-:W-:Y:S01]  /*99e0*/  @!UPT UIADD3 URZ, UPT, UPT, URZ, URZ, URZ ;  /* 0x000000fffffff290 */ /* 0x000fe2000fffe0ff */
[----:B------:R2:W-:Y:S01]  /*99f0*/  UTMASTG.3D [UR4], [UR8] ;  /* 0x00000004080073b5 */ /* 0x0005e20008010000 */
[----:B------:R0:W-:Y:S01]  /*9a00*/  UTMACMDFLUSH ;  /* 0x00000000000079b7 */ /* 0x0001e20000000000 */
[----:B--2---:R-:W-:Y:S04]  /*9a10*/  DEPBAR.LE SB0, 0x1 ;  /* 0x000080400000791a */ /* 0x004fe80000000000 */
.L_x_116:
[----:B------:R-:W-:Y:S05]  /*9a20*/  BSYNC.RECONVERGENT B0 ;  /* 0x0000000000007941 */ /* 0x000fea0003800200 */
.L_x_115:
        /* <DEDUP_REMOVED lines=16> */
.L_x_120:
[----:B------:R-:W-:Y:S05]  /*9b30*/  BSYNC B0 ;  /* 0x0000000000007941 */ /* 0x000fea0003800000 */
.L_x_119:
        /* <DEDUP_REMOVED lines=20> */
.L_x_118:
[----:B------:R-:W-:Y:S05]  /*9c80*/  BSYNC B1 ;  /* 0x0000000000017941 */ /* 0x000fea0003800000 */
.L_x_117:
        /* <DEDUP_REMOVED lines=21> */
.L_x_122:
[----:B------:R-:W-:Y:S01]  /*9de0*/  ISETP.NE.AND P0, PT, R167, RZ, PT ;  /* 0x000000ffa700720c */ /* 0x000fe20003f05270 */
[----:B------:R-:W-:Y:S05]  /*9df0*/  WARPSYNC.ALL ;  /* 0x0000000000007948 */ /* 0x000fea0003800000 */
[----:B------:R-:W-:Y:S01]  /*9e00*/  IMAD.U32 R140, R102, 0x10000, RZ ;  /* 0x00010000668c7824 */ /* 0x000fe200078e00ff */
[----:B------:R-:W-:Y:S01]  /*9e10*/  R2UR UR4, R80 ;  /* 0x00000000500472ca */ /* 0x000fe200000e0000 */
[----:B------:R-:W-:Y:S01]  /*9e20*/  IMAD.U32 R134, R88, 0x10000, RZ ;  /* 0x0001000058867824 */ /* 0x000fe200078e00ff */
[C---:B------:R-:W-:Y:S01]  /*9e30*/  SHF.L.U32 R0, R100.reuse, 0x10, RZ ;  /* 0x0000001064007819 */ /* 0x040fe200000006ff */
[----:B-1----:R-:W-:Y:S01]  /*9e40*/  IMAD.U32 R119, R93, 0x10000, RZ ;  /* 0x000100005d777824 */ /* 0x002fe200078e00ff */
[----:B------:R-:W-:Y:S01]  /*9e50*/  PRMT R3, R100, 0x8880, RZ ;  /* 0x0000888064037816 */ /* 0x000fe200000000ff */
[----:B------:R-:W-:Y:S01]  /*9e60*/  IMAD.U32 R104, R98, 0x10000, RZ ;  /* 0x0001000062687824 */ /* 0x000fe200078e00ff */
[----:B------:R-:W-:Y:S01]  /*9e70*/  SHF.L.U32 R81, R100, 0x8, RZ ;  /* 0x0000000864517819 */ /* 0x000fe200000006ff */
[----:B------:R-:W-:Y:S01]  /*9e80*/  IMAD.SHL.U32 R127, R90, 0x100, RZ ;  /* 0x000001005a7f7824 */ /* 0x000fe200078e00ff */
[----:B------:R-:W-:Y:S01]  /*9e90*/  SHF.R.S32.HI R0, RZ, 0x18, R0 ;  /* 0x00000018ff007819 */ /* 0x000fe20000011400 */
[----:B------:R-:W-:Y:S01]  /*9ea0*/  IMAD.SHL.U32 R112, R95, 0x100, RZ ;  /* 0x000001005f707824 */ /* 0x000fe200078e00ff */
[----:B------:R-:W-:Y:S01]  /*9eb0*/  SHF.R.S32.HI R81, RZ, 0x18, R81 ;  /* 0x00000018ff517819 */ /* 0x000fe20000011451 */
[----:B------:R-:W-:Y:S01]  /*9ec0*/  BSSY.RECONVERGENT B0, `(.L_x_123) ;  /* 0x0000121000007945 */ /* 0x000fe20003800200 */
[----:B------:R-:W-:Y:S01]  /*9ed0*/  SHF.R.S32.HI R2, RZ, 0x18, R100 ;  /* 0x00000018ff027819 */ /* 0x000fe20000011464 */
[----:B------:R-:W1:Y:S01]  /*9ee0*/  LDTM.x64 R4, tmem[UR4+0xc0] ;  /* 0x0000c004000479ee */ /* 0x000e620008340000 */
[----:B------:R-:W-:Y:S01]  /*9ef0*/  NOP ;  /* 0x0000000000007918 */ /* 0x000fe20000000000 */
[----:B------:R-:W-:Y:S02]  /*9f00*/  SHF.R.S32.HI R84, RZ, 0x18, R101 ;  /* 0x00000018ff547819 */ /* 0x000fe40000011465 */
[----:B------:R-:W-:Y:S02]  /*9f10*/  SHF.R.S32.HI R85, RZ, 0x18, R102 ;  /* 0x00000018ff557819 */ /* 0x000fe40000011466 */
[----:B------:R-:W-:Y:S02]  /*9f20*/  SHF.R.S32.HI R86, RZ, 0x18, R103 ;  /* 0x00000018ff567819 */ /* 0x000fe40000011467 */
[----:B------:R-:W-:Y:S02]  /*9f30*/  SHF.R.S32.HI R87, RZ, 0x18, R88 ;  /* 0x00000018ff577819 */ /* 0x000fe40000011458 */
[----:B------:R-:W-:Y:S02]  /*9f40*/  R2UR UR5, R108 ;  /* 0x000000006c0572ca */ /* 0x000fe400000e0000 */
[C---:B------:R-:W-:Y:S02]  /*9f50*/  PRMT R143, R101.reuse, 0x8880, RZ ;  /* 0x00008880658f7816 */ /* 0x040fe400000000ff */
[----:B------:R-:W-:Y:S02]  /*9f60*/  SHF.L.U32 R83, R101, 0x10, RZ ;  /* 0x0000001065537819 */ /* 0x000fe400000006ff */
[----:B------:R-:W-:Y:S02]  /*9f70*/  PRMT R141, R102, 0x8880, RZ ;  /* 0x00008880668d7816 */ /* 0x000fe400000000ff */
[----:B------:R-:W-:Y:S02]  /*9f80*/  SHF.R.S32.HI R83, RZ, 0x18, R83 ;  /* 0x00000018ff537819 */ /* 0x000fe40000011453 */
[C---:B------:R-:W-:Y:S02]  /*9f90*/  PRMT R138, R103.reuse, 0x8880, RZ ;  /* 0x00008880678a7816 */ /* 0x040fe400000000ff */
[----:B------:R-:W-:Y:S01]  /*9fa0*/  SHF.L.U32 R137, R103, 0x10, RZ ;  /* 0x0000001067897819 */ /* 0x000fe200000006ff */
[----:B------:R-:W-:Y:S01]  /*9fb0*/  UIADD3 UR5, UPT, UPT, UR5, 0xf0, URZ ;  /* 0x000000f005057890 */ /* 0x000fe2000fffe0ff */
[----:B-1----:R-:W-:Y:S01]  /*9fc0*/  IMAD R4, R78, R4, RZ ;  /* 0x000000044e047224 */ /* 0x002fe200078e02ff */
[----:B------:R-:W-:Y:S01]  /*9fd0*/  PRMT R135, R88, 0x8880, RZ ;  /* 0x0000888058877816 */ /* 0x000fe200000000ff */
[C---:B------:R-:W-:Y:S01]  /*9fe0*/  IMAD R5, R78.reuse, R5, RZ ;  /* 0x000000054e057224 */ /* 0x040fe200078e02ff */
[----:B------:R-:W-:Y:S01]  /*9ff0*/  UPRMT UR5, UR37, 0x654, UR5 ;  /* 0x0000065425057896 */ /* 0x000fe20008000005 */
[----:B------:R-:W-:Y:S01]  /*a000*/  IMAD R4, R3, R82, R4 ;  /* 0x0000005203047224 */ /* 0x000fe200078e0204 */
[C---:B------:R-:W-:Y:S01]  /*a010*/  PRMT R132, R89.reuse, 0x8880, RZ ;  /* 0x0000888059847816 */ /* 0x040fe200000000ff */
[----:B------:R-:W-:Y:S01]  /*a020*/  IMAD R6, R78, R6, RZ ;  /* 0x000000064e067224 */ /* 0x000fe200078e02ff */
[----:B------:R-:W-:Y:S01]  /*a030*/  SHF.L.U32 R131, R89, 0x10, RZ ;  /* 0x0000001059837819 */ /* 0x000fe200000006ff */
[----:B------:R-:W-:Y:S01]  /*a040*/  IMAD R5, R0, R82, R5 ;  /* 0x0000005200057224 */ /* 0x000fe200078e0205 */
[----:B------:R-:W-:Y:S01]  /*a050*/  PRMT R129, R90, 0x8880, RZ ;  /* 0x000088805a817816 */ /* 0x000fe200000000ff */
[----:B------:R-:W-:Y:S01]  /*a060*/  IMAD R0, R78, R16, RZ ;  /* 0x000000104e007224 */ /* 0x000fe200078e02ff */
[----:B------:R-:W-:Y:S01]  /*a070*/  SHF.L.U32 R128, R90, 0x10, RZ ;  /* 0x000000105a807819 */ /* 0x000fe200000006ff */
[C---:B------:R-:W-:Y:S01]  /*a080*/  IMAD R7, R78.reuse, R7, RZ ;  /* 0x000000074e077224 */ /* 0x040fe200078e02ff */
[----:B------:R-:W-:Y:S01]  /*a090*/  SYNCS.ARRIVE.TRANS64.RED.A1T0 RZ, [UR5], RZ ;  /* 0x000000ffffff79a7 */ /* 0x000fe20008100405 */
[C---:B------:R-:W-:Y:S01]  /*a0a0*/  IMAD R16, R78.reuse, R20, RZ ;  /* 0x000000144e107224 */ /* 0x040fe200078e02ff */
[C---:B------:R-:W-:Y:S01]  /*a0b0*/  PRMT R126, R91.reuse, 0x8880, RZ ;  /* 0x000088805b7e7816 */ /* 0x040fe200000000ff */
[C---:B------:R-:W-:Y:S01]  /*a0c0*/  IMAD R20, R78.reuse, R24, RZ ;  /* 0x000000184e147224 */ /* 0x040fe200078e02ff */
[----:B------:R-:W-:Y:S01]  /*a0d0*/  SHF.L.U32 R125, R91, 0x10, RZ ;  /* 0x000000105b7d7819 */ /* 0x000fe200000006ff */
[----:B------:R-:W-:Y:S01]  /*a0e0*/  IMAD R6, R81, R82, R6 ;  /* 0x0000005251067224 */ /* 0x000fe200078e0206 */
[----:B------:R-:W-:Y:S01]  /*a0f0*/  MOV R81, R143 ;  /* 0x0000008f00517202 */ /* 0x000fe20000000f00 */
[----:B------:R-:W-:Y:S01]  /*a100*/  IMAD R24, R78, R28, RZ ;  /* 0x0000001c4e187224 */ /* 0x000fe200078e02ff */
[----:B------:R-:W-:Y:S01]  /*a110*/  PRMT R123, R92, 0x8880, RZ ;  /* 0x000088805c7b7816 */ /* 0x000fe200000000ff */
[----:B------:R-:W-:Y:S01]  /*a120*/  IMAD R28, R78, R32, RZ ;  /* 0x000000204e1c7224 */ /* 0x000fe200078e02ff */
[----:B------:R-:W-:Y:S01]  /*a130*/  SHF.L.U32 R122, R92, 0x10, RZ ;  /* 0x000000105c7a7819 */ /* 0x000fe200000006ff */
[----:B------:R-:W-:Y:S01]  /*a140*/  IMAD R7, R2, R82, R7 ;  /* 0x0000005202077224 */ /* 0x000fe200078e0207 */
[----:B------:R-:W-:Y:S01]  /*a150*/  PRMT R120, R93, 0x8880, RZ ;  /* 0x000088805d787816 */ /* 0x000fe200000000ff */
[----:B------:R-:W-:Y:S01]  /*a160*/  IMAD R32, R78, R36, RZ ;  /* 0x000000244e207224 */ /* 0x000fe200078e02ff */
[----:B------:R-:W-:Y:S01]  /*a170*/  PRMT R117, R94, 0x8880, RZ ;  /* 0x000088805e757816 */ /* 0x000fe200000000ff */
[----:B------:R-:W-:Y:S01]  /*a180*/  IMAD R2, R78, R17, RZ ;  /* 0x000000114e027224 */ /* 0x000fe200078e02ff */
[----:B------:R-:W-:Y:S01]  /*a190*/  SHF.L.U32 R116, R94, 0x10, RZ ;  /* 0x000000105e747819 */ /* 0x000fe200000006ff */
[----:B------:R-:W-:Y:S01]  /*a1a0*/  IMAD R36, R78, R40, RZ ;  /* 0x000000284e247224 */ /* 0x000fe200078e02ff */
[----:B------:R-:W-:Y:S01]  /*a1b0*/  SHF.L.U32 R115, R94, 0x8, RZ ;  /* 0x000000085e737819 */ /* 0x000fe200000006ff */
[C---:B------:R-:W-:Y:S01]  /*a1c0*/  IMAD R17, R78.reuse, R21, RZ ;  /* 0x000000154e117224 */ /* 0x040fe200078e02ff */
[C---:B------:R-:W-:Y:S01]  /*a1d0*/  PRMT R114, R95.reuse, 0x8880, RZ ;  /* 0x000088805f727816 */ /* 0x040fe200000000ff */
[C---:B------:R-:W-:Y:S01]  /*a1e0*/  IMAD R40, R78.reuse, R44, RZ ;  /* 0x0000002c4e287224 */ /* 0x040fe200078e02ff */
[----:B------:R-:W-:Y:S01]  /*a1f0*/  SHF.L.U32 R113, R95, 0x10, RZ ;  /* 0x000000105f717819 */ /* 0x000fe200000006ff */
[----:B------:R-:W-:Y:S01]  /*a200*/  IMAD R21, R78, R25, RZ ;  /* 0x000000194e157224 */ /* 0x000fe200078e02ff */
[----:B------:R-:W-:Y:S01]  /*a210*/  PRMT R111, R96, 0x8880, RZ ;  /* 0x00008880606f7816 */ /* 0x000fe200000000ff */
        /* <DEDUP_REMOVED lines=8> */
[C---:B------:R-:W-:Y:S01]  /*a2a0*/  IMAD R52, R78.reuse, R56, RZ ;  /* 0x000000384e347224 */ /* 0x040fe200078e02ff */
[----:B------:R-:W-:Y:S01]  /*a2b0*/  SHF.L.U32 R142, R101, 0x8, RZ ;  /* 0x00000008658e7819 */ /* 0x000fe200000006ff */
[C---:B------:R-:W-:Y:S01]  /*a2c0*/  IMAD R8, R78.reuse, R8, RZ ;  /* 0x000000084e087224 */ /* 0x040fe200078e02ff */
[C---:B------:R-:W-:Y:S01]  /*a2d0*/  SHF.L.U32 R101, R99.reuse, 0x10, RZ ;  /* 0x0000001063657819 */ /* 0x040fe200000006ff */
[----:B------:R-:W-:Y:S01]  /*a2e0*/  IMAD R33, R78, R37, RZ ;  /* 0x000000254e217224 */ /* 0x000fe200078e02ff */
[----:B------:R-:W-:Y:S01]  /*a2f0*/  SHF.L.U32 R139, R102, 0x8, RZ ;  /* 0x00000008668b7819 */ /* 0x000fe200000006ff */
[C---:B------:R-:W-:Y:S01]  /*a300*/  IMAD R56, R78.reuse, R60, RZ ;  /* 0x0000003c4e387224 */ /* 0x040fe200078e02ff */
[----:B------:R-:W-:Y:S01]  /*a310*/  PRMT R102, R99, 0x8880, RZ ;  /* 0x0000888063667816 */ /* 0x000fe200000000ff */
[C---:B------:R-:W-:Y:S01]  /*a320*/  IMAD R37, R78.reuse, R41, RZ ;  /* 0x000000294e257224 */ /* 0x040fe200078e02ff */
[----:B------:R-:W-:Y:S01]  /*a330*/  SHF.L.U32 R136, R103, 0x8, RZ ;  /* 0x0000000867887819 */ /* 0x000fe200000006ff */
[C---:B------:R-:W-:Y:S01]  /*a340*/  IMAD R60, R78.reuse, R64, RZ ;  /* 0x000000404e3c7224 */ /* 0x040fe200078e02ff */
[----:B------:R-:W-:Y:S01]  /*a350*/  I2IP.S8.S32.SAT R64, R7, R6, RZ ;  /* 0x0000000607407239 */ /* 0x000fe200000014ff */
[C---:B------:R-:W-:Y:S01]  /*a360*/  IMAD R9, R78.reuse, R9, RZ ;  /* 0x000000094e097224 */ /* 0x040fe200078e02ff */
[----:B------:R-:W-:Y:S01]  /*a370*/  SHF.R.S32.HI R6, RZ, 0x18, R140 ;  /* 0x00000018ff067819 */ /* 0x000fe2000001148c */
[C---:B------:R-:W-:Y:S01]  /*a380*/  IMAD R41, R78.reuse, R45, RZ ;  /* 0x0000002d4e297224 */ /* 0x040fe200078e02ff */
[----:B------:R-:W-:Y:S01]  /*a390*/  SHF.R.S32.HI R7, RZ, 0x18, R142 ;  /* 0x00000018ff077819 */ /* 0x000fe2000001148e */
[----:B------:R-:W-:Y:S01]  /*a3a0*/  IMAD R45, R78, R49, RZ ;  /* 0x000000314e2d7224 */ /* 0x000fe200078e02ff */
[----:B------:R-:W-:Y:S01]  /*a3b0*/  SHF.L.U32 R133, R88, 0x8, RZ ;  /* 0x0000000858857819 */ /* 0x000fe200000006ff */
[C---:B------:R-:W-:Y:S01]  /*a3c0*/  IMAD R10, R78.reuse, R10, RZ ;  /* 0x0000000a4e0a7224 */ /* 0x040fe200078e02ff */
[----:B------:R-:W-:Y:S01]  /*a3d0*/  SHF.R.S32.HI R88, RZ, 0x18, R89 ;  /* 0x00000018ff587819 */ /* 0x000fe20000011459 */
[C---:B------:R-:W-:Y:S01]  /*a3e0*/  IMAD R49, R78.reuse, R53, RZ ;  /* 0x000000354e317224 */ /* 0x040fe200078e02ff */
[----:B------:R-:W-:Y:S01]  /*a3f0*/  SHF.L.U32 R130, R89, 0x8, RZ ;  /* 0x0000000859827819 */ /* 0x000fe200000006ff */
[-C--:B------:R-:W-:Y:S01]  /*a400*/  IMAD R8, R81, R82.reuse, R8 ;  /* 0x0000005251087224 */ /* 0x080fe200078e0208 */
[----:B------:R-:W-:Y:S01]  /*a410*/  SHF.R.S32.HI R81, RZ, 0x18, R139 ;  /* 0x00000018ff517819 */ /* 0x000fe2000001148b */
[C---:B------:R-:W-:Y:S01]  /*a420*/  IMAD R53, R78.reuse, R57, RZ ;  /* 0x000000394e357224 */ /* 0x040fe200078e02ff */
[----:B------:R-:W-:Y:S01]  /*a430*/  SHF.R.S32.HI R89, RZ, 0x18, R90 ;  /* 0x00000018ff597819 */ /* 0x000fe2000001145a */
[C---:B------:R-:W-:Y:S01]  /*a440*/  IMAD R11, R78.reuse, R11, RZ ;  /* 0x0000000b4e0b7224 */ /* 0x040fe200078e02ff */
[----:B------:R-:W-:Y:S01]  /*a450*/  SHF.R.S32.HI R90, RZ, 0x18, R91 ;  /* 0x00000018ff5a7819 */ /* 0x000fe2000001145b */
[C---:B------:R-:W-:Y:S01]  /*a460*/  IMAD R57, R78.reuse, R61, RZ ;  /* 0x0000003d4e397224 */ /* 0x040fe200078e02ff */
[----:B------:R-:W-:Y:S01]  /*a470*/  SHF.L.U32 R124, R91, 0x8, RZ ;  /* 0x000000085b7c7819 */ /* 0x000fe200000006ff */
[----:B------:R-:W-:Y:S01]  /*a480*/  IMAD R9, R83, R82, R9 ;  /* 0x0000005253097224 */ /* 0x000fe200078e0209 */
[----:B------:R-:W-:Y:S01]  /*a490*/  SHF.R.S32.HI R91, RZ, 0x18, R92 ;  /* 0x00000018ff5b7819 */ /* 0x000fe2000001145c */
[----:B------:R-:W-:Y:S01]  /*a4a0*/  IMAD R61, R78, R65, RZ ;  /* 0x000000414e3d7224 */ /* 0x000fe200078e02ff */
[----:B------:R-:W-:Y:S01]  /*a4b0*/  SHF.L.U32 R121, R92, 0x8, RZ ;  /* 0x000000085c797819 */ /* 0x000fe200000006ff */
[C---:B------:R-:W-:Y:S01]  /*a4c0*/  IMAD R12, R78.reuse, R12, RZ ;  /* 0x0000000c4e0c7224 */ /* 0x040fe200078e02ff */
[----:B------:R-:W-:Y:S01]  /*a4d0*/  SHF.R.S32.HI R92, RZ, 0x18, R93 ;  /* 0x00000018ff5c7819 */ /* 0x000fe2000001145d */
[----:B------:R-:W-:Y:S01]  /*a4e0*/  IMAD.MOV.U32 R65, RZ, RZ, R141 ;  /* 0x000000ffff417224 */ /* 0x000fe200078e008d */
[----:B------:R-:W-:Y:S01]  /*a4f0*/  SHF.L.U32 R118, R93, 0x8, RZ ;  /* 0x000000085d767819 */ /* 0x000fe200000006ff */
[----:B------:R-:W-:Y:S01]  /*a500*/  IMAD R10, R7, R82, R10 ;  /* 0x00000052070a7224 */ /* 0x000fe200078e020a */
[----:B------:R-:W-:Y:S01]  /*a510*/  MOV R7, R138 ;  /* 0x0000008a00077202 */ /* 0x000fe20000000f00 */
[----:B------:R-:W-:Y:S01]  /*a520*/  IMAD R13, R78, R13, RZ ;  /* 0x0000000d4e0d7224 */ /* 0x000fe200078e02ff */
[----:B------:R-:W-:Y:S01]  /*a530*/  SHF.R.S32.HI R93, RZ, 0x18, R94 ;  /* 0x00000018ff5d7819 */ /* 0x000fe2000001145e */
[----:B------:R-:W-:Y:S01]  /*a540*/  IMAD R11, R84, R82, R11 ;  /* 0x00000052540b7224 */ /* 0x000fe200078e020b */
[----:B------:R-:W-:Y:S01]  /*a550*/  I2IP.S8.S32.SAT R84, R5, R4, R64 ;  /* 0x0000000405547239 */ /* 0x000fe20000001440 */
[C---:B------:R-:W-:Y:S01]  /*a560*/  IMAD R14, R78.reuse, R14, RZ ;  /* 0x0000000e4e0e7224 */ /* 0x040fe200078e02ff */
[----:B------:R-:W-:Y:S01]  /*a570*/  SHF.R.S32.HI R5, RZ, 0x18, R137 ;  /* 0x00000018ff057819 */ /* 0x000fe20000011489 */
[----:B------:R-:W-:Y:S01]  /*a580*/  IMAD R12, R65, R82, R12 ;  /* 0x00000052410c7224 */ /* 0x000fe200078e020c */
[----:B------:R-:W-:Y:S01]  /*a590*/  I2IP.S8.S32.SAT R10, R11, R10, RZ ;  /* 0x0000000a0b0a7239 */ /* 0x000fe200000014ff */
[----:B------:R-:W-:Y:S01]  /*a5a0*/  IMAD R15, R78, R15, RZ ;  /* 0x0000000f4e0f7224 */ /* 0x000fe200078e02ff */
[----:B------:R-:W-:Y:S01]  /*a5b0*/  SHF.R.S32.HI R94, RZ, 0x18, R95 ;  /* 0x00000018ff5e7819 */ /* 0x000fe2000001145f */
[-C--:B------:R-:W-:Y:S01]  /*a5c0*/  IMAD R13, R6, R82.reuse, R13 ;  /* 0x00000052060d7224 */ /* 0x080fe200078e020d */
[----:B------:R-:W-:Y:S01]  /*a5d0*/  SHF.R.S32.HI R6, RZ, 0x18, R134 ;  /* 0x00000018ff067819 */ /* 0x000fe20000011486 */
[-C--:B------:R-:W-:Y:S01]  /*a5e0*/  IMAD R14, R81, R82.reuse, R14 ;  /* 0x00000052510e7224 */ /* 0x080fe200078e020e */
        /* <DEDUP_REMOVED lines=10> */
[----:B------:R-:W-:Y:S01]  /*a690*/  MOV R5, R135 ;  /* 0x0000008700057202 */ /* 0x000fe20000000f00 */
[-C--:B------:R-:W-:Y:S01]  /*a6a0*/  IMAD R3, R4, R82.reuse, R3 ;  /* 0x0000005204037224 */ /* 0x080fe200078e0203 */
[----:B------:R-:W-:Y:S01]  /*a6b0*/  SHF.R.S32.HI R4, RZ, 0x18, R131 ;  /* 0x00000018ff047819 */ /* 0x000fe20000011483 */
[----:B------:R-:W-:Y:S01]  /*a6c0*/  IMAD R19, R86, R82, R19 ;  /* 0x0000005256137224 */ /* 0x000fe200078e0213 */
[----:B------:R-:W-:Y:S01]  /*a6d0*/  I2IP.S8.S32.SAT R86, R13, R12, R14 ;  /* 0x0000000c0d567239 */ /* 0x000fe2000000140e */
[----:B------:R-:W-:Y:S01]  /*a6e0*/  IMAD R18, R78, R22, RZ ;  /* 0x000000164e127224 */ /* 0x000fe200078e02ff */
[----:B------:R-:W-:Y:S01]  /*a6f0*/  SHF.L.U32 R109, R96, 0x8, RZ ;  /* 0x00000008606d7819 */ /* 0x000fe200000006ff */
[----:B------:R-:W-:Y:S01]  /*a700*/  IMAD R16, R5, R82, R16 ;  /* 0x0000005205107224 */ /* 0x000fe200078e0210 */
[----:B------:R-:W-:Y:S01]  /*a710*/  I2IP.S8.S32.SAT R19, R19, R3, RZ ;  /* 0x0000000313137239 */ /* 0x000fe200000014ff */
[----:B------:R-:W-:Y:S01]  /*a720*/  IMAD R23, R78, R23, RZ ;  /* 0x000000174e177224 */ /* 0x000fe200078e02ff */
[----:B------:R-:W-:Y:S01]  /*a730*/  MOV R3, R132 ;  /* 0x0000008400037202 */ /* 0x000fe20000000f00 */
[-C--:B------:R-:W-:Y:S01]  /*a740*/  IMAD R17, R6, R82.reuse, R17 ;  /* 0x0000005206117224 */ /* 0x080fe200078e0211 */
[----:B------:R-:W-:Y:S01]  /*a750*/  MOV R5, R129 ;  /* 0x0000008100057202 */ /* 0x000fe20000000f00 */
[-C--:B------:R-:W-:Y:S01]  /*a760*/  IMAD R18, R7, R82.reuse, R18 ;  /* 0x0000005207127224 */ /* 0x080fe200078e0212 */
[----:B------:R-:W-:Y:S01]  /*a770*/  SHF.R.S32.HI R7, RZ, 0x18, R127 ;  /* 0x00000018ff077819 */ /* 0x000fe2000001147f */
[----:B------:R-:W-:Y:S01]  /*a780*/  IMAD R23, R87, R82, R23 ;  /* 0x0000005257177224 */ /* 0x000fe200078e0217 */
[----:B------:R-:W-:Y:S01]  /*a790*/  I2IP.S8.S32.SAT R87, R2, R0, R19 ;  /* 0x0000000002577239 */ /* 0x000fe20000001413 */
[----:B------:R-:W-:Y:S01]  /*a7a0*/  IMAD R20, R3, R82, R20 ;  /* 0x0000005203147224 */ /* 0x000fe200078e0214 */
[----:B------:R-:W-:Y:S01]  /*a7b0*/  SHF.R.S32.HI R3, RZ, 0x18, R130 ;  /* 0x00000018ff037819 */ /* 0x000fe20000011482 */
[C---:B------:R-:W-:Y:S01]  /*a7c0*/  IMAD R22, R78.reuse, R26, RZ ;  /* 0x0000001a4e167224 */ /* 0x040fe200078e02ff */
[----:B------:R-:W-:Y:S01]  /*a7d0*/  I2IP.S8.S32.SAT R18, R23, R18, RZ ;  /* 0x0000001217127239 */ /* 0x000fe200000014ff */
[----:B------:R-:W-:Y:S01]  /*a7e0*/  IMAD R27, R78, R27, RZ ;  /* 0x0000001b4e1b7224 */ /* 0x000fe200078e02ff */
[----:B------:R1:W-:Y:S01]  /*a7f0*/  STS.128 [R153+UR49+0xa200], R84 ;  /* 0x00a2005499007988 */ /* 0x0003e20008000c31 */
[----:B------:R-:W-:Y:S01]  /*a800*/  IMAD R21, R4, R82, R21 ;  /* 0x0000005204157224 */ /* 0x000fe200078e0215 */
[----:B------:R-:W-:Y:S01]  /*a810*/  I2IP.S8.S32.SAT R16, R17, R16, R18 ;  /* 0x0000001011107239 */ /* 0x000fe20000001412 */
[-C--:B------:R-:W-:Y:S01]  /*a820*/  IMAD R22, R3, R82.reuse, R22 ;  /* 0x0000005203167224 */ /* 0x080fe200078e0216 */
[----:B------:R-:W-:Y:S01]  /*a830*/  SHF.R.S32.HI R0, RZ, 0x18, R128 ;  /* 0x00000018ff007819 */ /* 0x000fe20000011480 */
[----:B------:R-:W-:Y:S01]  /*a840*/  IMAD R27, R88, R82, R27 ;  /* 0x00000052581b7224 */ /* 0x000fe200078e021b */
[----:B------:R-:W-:Y:S01]  /*a850*/  SHF.R.S32.HI R96, RZ, 0x18, R97 ;  /* 0x00000018ff607819 */ /* 0x000fe20000011461 */
[C---:B------:R-:W-:Y:S01]  /*a860*/  IMAD R26, R78.reuse, R30, RZ ;  /* 0x0000001e4e1a7224 */ /* 0x040fe200078e02ff */
[----:B------:R-:W-:Y:S01]  /*a870*/  SHF.L.U32 R106, R97, 0x8, RZ ;  /* 0x00000008616a7819 */ /* 0x000fe200000006ff */
[----:B------:R-:W-:Y:S01]  /*a880*/  IMAD R24, R5, R82, R24 ;  /* 0x0000005205187224 */ /* 0x000fe200078e0218 */
[----:B------:R-:W-:Y:S01]  /*a890*/  I2IP.S8.S32.SAT R17, R27, R22, RZ ;  /* 0x000000161b117239 */ /* 0x000fe200000014ff */
[----:B------:R-:W-:Y:S01]  /*a8a0*/  IMAD R31, R78, R31, RZ ;  /* 0x0000001f4e1f7224 */ /* 0x000fe200078e02ff */
[----:B------:R-:W-:Y:S01]  /*a8b0*/  SHF.R.S32.HI R5, RZ, 0x18, R124 ;  /* 0x00000018ff057819 */ /* 0x000fe2000001147c */
[----:B------:R-:W-:Y:S01]  /*a8c0*/  IMAD R25, R0, R82, R25 ;  /* 0x0000005200197224 */ /* 0x000fe200078e0219 */
[----:B------:R-:W-:Y:S01]  /*a8d0*/  I2IP.S8.S32.SAT R17, R21, R20, R17 ;  /* 0x0000001415117239 */ /* 0x000fe20000001411 */
[-C--:B------:R-:W-:Y:S01]  /*a8e0*/  IMAD R26, R7, R82.reuse, R26 ;  /* 0x00000052071a7224 */ /* 0x080fe200078e021a */
[----:B------:R-:W-:Y:S01]  /*a8f0*/  SHF.R.S32.HI R0, RZ, 0x18, R125 ;  /* 0x00000018ff007819 */ /* 0x000fe2000001147d */
[----:B------:R-:W-:Y:S01]  /*a900*/  IMAD.MOV.U32 R3, RZ, RZ, R126 ;  /* 0x000000ffff037224 */ /* 0x000fe200078e007e */
[----:B------:R-:W-:Y:S01]  /*a910*/  SHF.R.S32.HI R7, RZ, 0x18, R118 ;  /* 0x00000018ff077819 */ /* 0x000fe20000011476 */
[----:B------:R-:W-:Y:S01]  /*a920*/  IMAD R31, R89, R82, R31 ;  /* 0x00000052591f7224 */ /* 0x000fe200078e021f */
[----:B------:R-:W-:Y:S01]  /*a930*/  SHF.R.S32.HI R97, RZ, 0x18, R98 ;  /* 0x00000018ff617819 */ /* 0x000fe20000011462 */
[----:B------:R-:W-:Y:S01]  /*a940*/  IMAD R30, R78, R34, RZ ;  /* 0x000000224e1e7224 */ /* 0x000fe200078e02ff */
[----:B------:R-:W-:Y:S01]  /*a950*/  SHF.L.U32 R103, R98, 0x8, RZ ;  /* 0x0000000862677819 */ /* 0x000fe200000006ff */
[----:B------:R-:W-:Y:S01]  /*a960*/  IMAD R28, R3, R82, R28 ;  /* 0x00000052031c7224 */ /* 0x000fe200078e021c */
[----:B------:R-:W-:Y:S01]  /*a970*/  I2IP.S8.S32.SAT R18, R31, R26, RZ ;  /* 0x0000001a1f127239 */ /* 0x000fe200000014ff */
[----:B------:R-:W-:Y:S01]  /*a980*/  IMAD R35, R78, R35, RZ ;  /* 0x000000234e237224 */ /* 0x000fe200078e02ff */
[----:B------:R-:W-:Y:S01]  /*a990*/  MOV R3, R123 ;  /* 0x0000007b00037202 */ /* 0x000fe20000000f00 */
[----:B------:R-:W-:Y:S01]  /*a9a0*/  IMAD R29, R0, R82, R29 ;  /* 0x00000052001d7224 */ /* 0x000fe200078e021d */
[----:B------:R-:W-:Y:S01]  /*a9b0*/  I2IP.S8.S32.SAT R18, R25, R24, R18 ;  /* 0x0000001819127239 */ /* 0x000fe20000001412 */
[-C--:B------:R-:W-:Y:S01]  /*a9c0*/  IMAD R30, R5, R82.reuse, R30 ;  /* 0x00000052051e7224 */ /* 0x080fe200078e021e */
[----:B------:R-:W-:Y:S01]  /*a9d0*/  SHF.R.S32.HI R0, RZ, 0x18, R122 ;  /* 0x00000018ff007819 */ /* 0x000fe2000001147a */
[----:B------:R-:W-:Y:S01]  /*a9e0*/  IMAD R35, R90, R82, R35 ;  /* 0x000000525a237224 */ /* 0x000fe200078e0223 */
[----:B------:R-:W-:Y:S01]  /*a9f0*/  MOV R5, R120 ;  /* 0x0000007800057202 */ /* 0x000fe20000000f00 */
[----:B------:R-:W-:Y:S01]  /*aa00*/  IMAD R32, R3, R82, R32 ;  /* 0x0000005203207224 */ /* 0x000fe200078e0220 */
[----:B------:R-:W-:Y:S01]  /*aa10*/  SHF.R.S32.HI R3, RZ, 0x18, R121 ;  /* 0x00000018ff037819 */ /* 0x000fe20000011479 */
[C---:B------:R-:W-:Y:S01]  /*aa20*/  IMAD R34, R78.reuse, R38, RZ ;  /* 0x000000264e227224 */ /* 0x040fe200078e02ff */
[----:B------:R-:W-:Y:S01]  /*aa30*/  I2IP.S8.S32.SAT R19, R35, R30, RZ ;  /* 0x0000001e23137239 */ /* 0x000fe200000014ff */
[----:B------:R-:W-:Y:S01]  /*aa40*/  IMAD R39, R78, R39, RZ ;  /* 0x000000274e277224 */ /* 0x000fe200078e02ff */
[----:B------:R-:W-:Y:S01]  /*aa50*/  SHF.R.S32.HI R98, RZ, 0x18, R99 ;  /* 0x00000018ff627819 */ /* 0x000fe20000011463 */
[----:B------:R-:W-:Y:S01]  /*aa60*/  IMAD R33, R0, R82, R33 ;  /* 0x0000005200217224 */ /* 0x000fe200078e0221 */
[----:B------:R-:W-:Y:S01]  /*aa70*/  I2IP.S8.S32.SAT R19, R29, R28, R19 ;  /* 0x0000001c1d137239 */ /* 0x000fe20000001413 */
[-C--:B------:R-:W-:Y:S01]  /*aa80*/  IMAD R34, R3, R82.reuse, R34 ;  /* 0x0000005203227224 */ /* 0x080fe200078e0222 */
[----:B------:R-:W-:Y:S01]  /*aa90*/  SHF.R.S32.HI R0, RZ, 0x18, R119 ;  /* 0x00000018ff007819 */ /* 0x000fe20000011477 */
[----:B------:R-:W-:Y:S01]  /*aaa0*/  IMAD R39, R91, R82, R39 ;  /* 0x000000525b277224 */ /* 0x000fe200078e0227 */
[----:B------:R-:W-:Y:S01]  /*aab0*/  MOV R3, R117 ;  /* 0x0000007500037202 */ /* 0x000fe20000000f00 */
[C---:B------:R-:W-:Y:S01]  /*aac0*/  IMAD R38, R78.reuse, R42, RZ ;  /* 0x0000002a4e267224 */ /* 0x040fe200078e02ff */
[----:B------:R1:W-:Y:S01]  /*aad0*/  STS.128 [R172+0xa200], R16 ;  /* 0x00a20010ac007388 */ /* 0x0003e20000000c00 */
        /* <DEDUP_REMOVED lines=8> */
[-C--:B------:R-:W-:Y:S01]  /*ab60*/  IMAD R43, R92, R82.reuse, R43 ;  /* 0x000000525c2b7224 */ /* 0x080fe200078e022b */
[----:B------:R-:W-:Y:S01]  /*ab70*/  SHF.R.S32.HI R7, RZ, 0x18, R112 ;  /* 0x00000018ff077819 */ /* 0x000fe20000011470 */
[----:B------:R-:W-:Y:S01]  /*ab80*/  IMAD R40, R3, R82, R40 ;  /* 0x0000005203287224 */ /* 0x000fe200078e0228 */
[----:B------:R-:W-:Y:S01]  /*ab90*/  SHF.R.S32.HI R3, RZ, 0x18, R115 ;  /* 0x00000018ff037819 */ /* 0x000fe20000011473 */
[C---:B------:R-:W-:Y:S01]  /*aba0*/  IMAD R42, R78.reuse, R46, RZ ;  /* 0x0000002e4e2a7224 */ /* 0x040fe200078e02ff */
[----:B------:R-:W-:Y:S01]  /*abb0*/  I2IP.S8.S32.SAT R38, R43, R38, RZ ;  /* 0x000000262b267239 */ /* 0x000fe200000014ff */
[----:B------:R-:W-:Y:S01]  /*abc0*/  IMAD R47, R78, R47, RZ ;  /* 0x0000002f4e2f7224 */ /* 0x000fe200078e02ff */
[----:B------:R-:W-:Y:S01]  /*abd0*/  SHF.L.U32 R100, R99, 0x8, RZ ;  /* 0x0000000863647819 */ /* 0x000fe200000006ff */
[----:B------:R-:W-:Y:S01]  /*abe0*/  IMAD R41, R0, R82, R41 ;  /* 0x0000005200297224 */ /* 0x000fe200078e0229 */
[----:B------:R-:W-:Y:S01]  /*abf0*/  I2IP.S8.S32.SAT R33, R37, R36, R38 ;  /* 0x0000002425217239 */ /* 0x000fe20000001426 */
[-C--:B------:R-:W-:Y:S01]  /*ac00*/  IMAD R42, R3, R82.reuse, R42 ;  /* 0x00000052032a7224 */ /* 0x080fe200078e022a */
[----:B------:R-:W-:Y:S01]  /*ac10*/  SHF.R.S32.HI R0, RZ, 0x18, R113 ;  /* 0x00000018ff007819 */ /* 0x000fe20000011471 */
[----:B------:R-:W-:Y:S01]  /*ac20*/  IMAD R47, R93, R82, R47 ;  /* 0x000000525d2f7224 */ /* 0x000fe200078e022f */
[----:B------:R-:W-:Y:S01]  /*ac30*/  IADD3 R76, PT, PT, R76, 0x1, RZ ;  /* 0x000000014c4c7810 */ /* 0x000fe20007ffe0ff */
[C---:B------:R-:W-:Y:S02]  /*ac40*/  IMAD R46, R78.reuse, R50, RZ ;  /* 0x000000324e2e7224 */ /* 0x040fe400078e02ff */
        /* <DEDUP_REMOVED lines=8> */
[----:B------:R-:W-:Y:S02]  /*acd0*/  IMAD.MOV.U32 R3, RZ, RZ, R111 ;  /* 0x000000ffff037224 */ /* 0x000fe400078e006f */
[-C--:B------:R-:W-:Y:S02]  /*ace0*/  IMAD R51, R94, R82.reuse, R51 ;  /* 0x000000525e337224 */ /* 0x080fe400078e0233 */
[----:B------:R-:W-:Y:S01]  /*acf0*/  IMAD R48, R3, R82, R48 ;  /* 0x0000005203307224 */ /* 0x000fe200078e0230 */
[----:B------:R-:W-:Y:S01]  /*ad00*/  SHF.R.S32.HI R3, RZ, 0x18, R109 ;  /* 0x00000018ff037819 */ /* 0x000fe2000001146d */
[C---:B------:R-:W-:Y:S01]  /*ad10*/  IMAD R50, R78.reuse, R54, RZ ;  /* 0x000000364e327224 */ /* 0x040fe200078e02ff */
[----:B------:R-:W-:Y:S01]  /*ad20*/  I2IP.S8.S32.SAT R35, R51, R46, RZ ;  /* 0x0000002e33237239 */ /* 0x000fe200000014ff */
[----:B------:R-:W-:Y:S02]  /*ad30*/  IMAD R55, R78, R55, RZ ;  /* 0x000000374e377224 */ /* 0x000fe400078e02ff */
[----:B------:R-:W-:Y:S01]  /*ad40*/  IMAD R49, R0, R82, R49 ;  /* 0x0000005200317224 */ /* 0x000fe200078e0231 */
[----:B------:R-:W-:Y:S01]  /*ad50*/  I2IP.S8.S32.SAT R35, R45, R44, R35 ;  /* 0x0000002c2d237239 */ /* 0x000fe20000001423 */
[-C--:B------:R-:W-:Y:S01]  /*ad60*/  IMAD R50, R3, R82.reuse, R50 ;  /* 0x0000005203327224 */ /* 0x080fe200078e0232 */
[----:B------:R-:W-:Y:S01]  /*ad70*/  SHF.R.S32.HI R0, RZ, 0x18, R107 ;  /* 0x00000018ff007819 */ /* 0x000fe2000001146b */
[----:B------:R-:W-:Y:S01]  /*ad80*/  IMAD R55, R95, R82, R55 ;  /* 0x000000525f377224 */ /* 0x000fe200078e0237 */
[----:B------:R-:W-:Y:S01]  /*ad90*/  SHF.R.S32.HI R3, RZ, 0x18, R106 ;  /* 0x00000018ff037819 */ /* 0x000fe2000001146a */
        /* <DEDUP_REMOVED lines=11> */
[----:B------:R-:W-:Y:S01]  /*ae50*/  SHF.R.S32.HI R3, RZ, 0x18, R103 ;  /* 0x00000018ff037819 */ /* 0x000fe20000011467 */
[----:B------:R-:W-:Y:S02]  /*ae60*/  IMAD R58, R78, R62, RZ ;  /* 0x0000003e4e3a7224 */ /* 0x000fe400078e02ff */
[----:B------:R-:W-:Y:S01]  /*ae70*/  IMAD R56, R5, R82, R56 ;  /* 0x0000005205387224 */ /* 0x000fe200078e0238 */
[----:B------:R-:W-:Y:S01]  /*ae80*/  MOV R5, R102 ;  /* 0x0000006600057202 */ /* 0x000fe20000000f00 */
[----:B------:R-:W-:Y:S01]  /*ae90*/  IMAD R57, R0, R82, R57 ;  /* 0x0000005200397224 */ /* 0x000fe200078e0239 */
[----:B------:R-:W-:Y:S01]  /*aea0*/  SHF.R.S32.HI R0, RZ, 0x18, R101 ;  /* 0x00000018ff007819 */ /* 0x000fe20000011465 */
[C---:B------:R-:W-:Y:S01]  /*aeb0*/  IMAD R63, R78.reuse, R63, RZ ;  /* 0x0000003f4e3f7224 */ /* 0x040fe200078e02ff */
[----:B------:R-:W-:Y:S01]  /*aec0*/  I2IP.S8.S32.SAT R54, R59, R54, RZ ;  /* 0x000000363b367239 */ /* 0x000fe200000014ff */
[-C--:B------:R-:W-:Y:S01]  /*aed0*/  IMAD R58, R3, R82.reuse, R58 ;  /* 0x00000052033a7224 */ /* 0x080fe200078e023a */
[----:B------:R-:W-:Y:S01]  /*aee0*/  SHF.R.S32.HI R3, RZ, 0x18, R100 ;  /* 0x00000018ff037819 */ /* 0x000fe20000011464 */
[----:B------:R-:W-:Y:S01]  /*aef0*/  IMAD R63, R97, R82, R63 ;  /* 0x00000052613f7224 */ /* 0x000fe200078e023f */
[----:B------:R-:W-:Y:S01]  /*af00*/  I2IP.S8.S32.SAT R49, R53, R52, R54 ;  /* 0x0000003435317239 */ /* 0x000fe20000001436 */
        /* <DEDUP_REMOVED lines=28> */
.L_x_124:
[----:B------:R-:W-:Y:S05]  /*b0d0*/  BSYNC.RECONVERGENT B0 ;  /* 0x0000000000007941 */ /* 0x000fea0003800200 */
.L_x_123:
[----:B------:R-:W-:Y:S01]  /*b0e0*/  BAR.SYNC.DEFER_BLOCKING 0x1, 0x80 ;  /* 0x0042000000007b1d */ /* 0x000fe20000010000 */
[----:B------:R-:W-:Y:S01]  /*b0f0*/  ISETP.NE.AND P2, PT, R168, RZ, PT ;  /* 0x000000ffa800720c */ /* 0x000fe20003f45270 */
[----:B------:R-:W-:Y:S01]  /*b100*/  IMAD.IADD R20, R75, 0x1, R150 ;  /* 0x000000014b147824 */ /* 0x000fe200078e0296 */
[----:B------:R-:W-:Y:S01]  /*b110*/  ISETP.NE.AND P0, PT, R169, 0x2, PT ;  /* 0x00000002a900780c */ /* 0x000fe20003f05270 */
[----:B------:R-:W-:Y:S01]  /*b120*/  IMAD.IADD R21, R77, 0x1, R152 ;  /* 0x000000014d157824 */ /* 0x000fe200078e0298 */
[----:B------:R-:W-:Y:S02]  /*b130*/  ISETP.NE.AND P1, PT, R76, 0x2, PT ;  /* 0x000000024c00780c */ /* 0x000fe40003f25270 */
[----:B------:R-:W-:Y:S02]  /*b140*/  SEL R0, RZ, 0x1, P0 ;  /* 0x00000001ff007807 */ /* 0x000fe40000000000 */
[----:B------:R-:W-:Y:S02]  /*b150*/  SEL R3, RZ, 0x1, P1 ;  /* 0x00000001ff037807 */ /* 0x000fe40000800000 */
[----:B------:R-:W-:Y:S02]  /*b160*/  LOP3.LUT R161, R161, R0, RZ, 0x3c, !PT ;  /* 0x00000000a1a17212 */ /* 0x000fe400078e3cff */
[----:B------:R-:W-:Y:S02]  /*b170*/  LOP3.LUT R162, R162, R3, RZ, 0x3c, !PT ;  /* 0x00000003a2a27212 */ /* 0x000fe400078e3cff */
[----:B------:R-:W-:Y:S02]  /*b180*/  @P2 R2UR UR36, R158 ;  /* 0x000000009e2422ca */ /* 0x000fe400000e0000 */
[----:B------:R-:W-:Y:S02]  /*b190*/  SEL R169, R169, RZ, P0 ;  /* 0x000000ffa9a97207 */ /* 0x000fe40000000000 */
[----:B------:R-:W-:Y:S01]  /*b1a0*/  SEL R76, R76, RZ, P1 ;  /* 0x000000ff4c4c7207 */ /* 0x000fe20000800000 */
[----:B------:R-:W-:Y:S10]  /*b1b0*/  @P2 BRA `(.L_x_125) ;  /* 0xffffff9800a82947 */ /* 0x000ff4000383ffff */
[----:B------:R-:W-:Y:S05]  /*b1c0*/  EXIT ;  /* 0x000000000000794d */ /* 0x000fea0003800000 */
.L_x_19:
[----:B--2---:R2:W1:Y:S02]  /*b1d0*/  SYNCS.PHASECHK.TRANS64.TRYWAIT P0, [R3+URZ+0x110], R2 ;  /* 0x00011002030075a7 */ /* 0x00446400080011ff */
[----:B-1----:R-:W-:Y:S05]  /*b1e0*/  @!P0 NANOSLEEP.SYNCS 0x989680 ;  /* 0x009896800000895d */ /* 0x002fea0003900000 */
[----:B------:R-:W1:Y:S02]  /*b1f0*/  @!P0 SYNCS.PHASECHK.TRANS64 P0, [R3+URZ+0x110], R2 ;  /* 0x00011002030085a7 */ /* 0x000e6400080010ff */
[----:B-1----:R-:W-:Y:S05]  /*b200*/  @!P0 BRA `(.L_x_19) ;  /* 0xfffffffc00f08947 */ /* 0x002fea000383ffff */
[----:B------:R-:W-:Y:S05]  /*b210*/  BRA `(.L_x_126) ;  /* 0xffffff6000fc7947 */ /* 0x000fea000383ffff */
.L_x_22:
[----:B-1----:R-:W-:-:S07]  /*b220*/  MOV R2, UR33 ;  /* 0x0000002100027c02 */ /* 0x002fce0008000f00 */
.L_x_127:
[----:B-1----:R1:W2:Y:S02]  /*b230*/  SYNCS.PHASECHK.TRANS64.TRYWAIT P0, [R2+URZ+0x38], R5 ;  /* 0x00003805020075a7 */ /* 0x0022a400080011ff */
[----:B--2---:R-:W-:Y:S05]  /*b240*/  @!P0 NANOSLEEP.SYNCS 0x989680 ;  /* 0x009896800000895d */ /* 0x004fea0003900000 */
[----:B------:R-:W2:Y:S02]  /*b250*/  @!P0 SYNCS.PHASECHK.TRANS64 P0, [R2+URZ+0x38], R5 ;  /* 0x00003805020085a7 */ /* 0x000ea400080010ff */
[----:B--2---:R-:W-:Y:S05]  /*b260*/  @!P0 BRA `(.L_x_127) ;  /* 0xfffffffc00f08947 */ /* 0x004fea000383ffff */
[----:B------:R-:W-:Y:S05]  /*b270*/  BRA `(.L_x_21) ;  /* 0xffffff64004c7947 */ /* 0x000fea000383ffff */
.L_x_28:
[----:B-1----:R-:W-:-:S07]  /*b280*/  MOV R2, UR17 ;  /* 0x0000001100027c02 */ /* 0x002fce0008000f00 */
.L_x_128:
[----:B-1----:R1:W2:Y:S02]  /*b290*/  SYNCS.PHASECHK.TRANS64.TRYWAIT P0, [R2+URZ+0x38], R5 ;  /* 0x00003805020075a7 */ /* 0x0022a400080011ff */
[----:B--2---:R-:W-:Y:S05]  /*b2a0*/  @!P0 NANOSLEEP.SYNCS 0x989680 ;  /* 0x009896800000895d */ /* 0x004fea0003900000 */
[----:B------:R-:W2:Y:S02]  /*b2b0*/  @!P0 SYNCS.PHASECHK.TRANS64 P0, [R2+URZ+0x38], R5 ;  /* 0x00003805020085a7 */ /* 0x000ea400080010ff */
[----:B--2---:R-:W-:Y:S05]  /*b2c0*/  @!P0 BRA `(.L_x_128) ;  /* 0xfffffffc00f08947 */ /* 0x004fea000383ffff */
[----:B------:R-:W-:Y:S05]  /*b2d0*/  BRA `(.L_x_27) ;  /* 0xffffff6400f47947 */ /* 0x000fea000383ffff */
.L_x_32:
[----:B-1----:R1:W2:Y:S02]  /*b2e0*/  SYNCS.PHASECHK.TRANS64.TRYWAIT P0, [R2+URZ+0xc0], R3 ;  /* 0x0000c003020075a7 */ /* 0x0022a400080011ff */
[----:B--2---:R-:W-:Y:S05]  /*b2f0*/  @!P0 NANOSLEEP.SYNCS 0x989680 ;  /* 0x009896800000895d */ /* 0x004fea0003900000 */
[----:B------:R-:W2:Y:S02]  /*b300*/  @!P0 SYNCS.PHASECHK.TRANS64 P0, [R2+URZ+0xc0], R3 ;  /* 0x0000c003020085a7 */ /* 0x000ea400080010ff */
[----:B--2---:R-:W-:Y:S05]  /*b310*/  @!P0 BRA `(.L_x_32) ;  /* 0xfffffffc00f08947 */ /* 0x004fea000383ffff */
[----:B------:R-:W-:Y:S05]  /*b320*/  BRA `(.L_x_129) ;  /* 0xffffff6800847947 */ /* 0x000fea000383ffff */
.L_x_36:
[----:B----4-:R-:W-:-:S07]  /*b330*/  MOV R0, UR5 ;  /* 0x0000000500007c02 */ /* 0x010fce0008000f00 */
.L_x_130:
[----:B-1----:R1:W2:Y:S02]  /*b340*/  SYNCS.PHASECHK.TRANS64.TRYWAIT P0, [R0+URZ], R3 ;  /* 0x00000003000075a7 */ /* 0x0022a400080011ff */
[----:B--2---:R-:W-:Y:S05]  /*b350*/  @!P0 NANOSLEEP.SYNCS 0x989680 ;  /* 0x009896800000895d */ /* 0x004fea0003900000 */
[----:B------:R-:W2:Y:S02]  /*b360*/  @!P0 SYNCS.PHASECHK.TRANS64 P0, [R0+URZ], R3 ;  /* 0x00000003000085a7 */ /* 0x000ea400080010ff */
[----:B--2---:R-:W-:Y:S05]  /*b370*/  @!P0 BRA `(.L_x_130) ;  /* 0xfffffffc00f08947 */ /* 0x004fea000383ffff */
[----:B------:R-:W-:Y:S05]  /*b380*/  BRA `(.L_x_131) ;  /* 0xffffff6c00f47947 */ /* 0x000fea000383ffff */
.L_x_37:
[----:B----4-:R-:W-:-:S07]  /*b390*/  MOV R0, UR5 ;  /* 0x0000000500007c02 */ /* 0x010fce0008000f00 */
.L_x_132:
[----:B-1----:R1:W2:Y:S02]  /*b3a0*/  SYNCS.PHASECHK.TRANS64.TRYWAIT P0, [R0+URZ], R3 ;  /* 0x00000003000075a7 */ /* 0x0022a400080011ff */
[----:B--2---:R-:W-:Y:S05]  /*b3b0*/  @!P0 NANOSLEEP.SYNCS 0x989680 ;  /* 0x009896800000895d */ /* 0x004fea0003900000 */
[----:B------:R-:W2:Y:S02]  /*b3c0*/  @!P0 SYNCS.PHASECHK.TRANS64 P0, [R0+URZ], R3 ;  /* 0x00000003000085a7 */ /* 0x000ea400080010ff */
[----:B--2---:R-:W-:Y:S05]  /*b3d0*/  @!P0 BRA `(.L_x_132) ;  /* 0xfffffffc00f08947 */ /* 0x004fea000383ffff */
[----:B------:R-:W-:Y:S05]  /*b3e0*/  BRA `(.L_x_133) ;  /* 0xffffff7000007947 */ /* 0x000fea000383ffff */
.L_x_38:
[----:B----4-:R-:W-:-:S07]  /*b3f0*/  MOV R0, UR5 ;  /* 0x0000000500007c02 */ /* 0x010fce0008000f00 */
.L_x_134:
[----:B-1----:R1:W2:Y:S02]  /*b400*/  SYNCS.PHASECHK.TRANS64.TRYWAIT P0, [R0+URZ], R3 ;  /* 0x00000003000075a7 */ /* 0x0022a400080011ff */
[----:B--2---:R-:W-:Y:S05]  /*b410*/  @!P0 NANOSLEEP.SYNCS 0x989680 ;  /* 0x009896800000895d */ /* 0x004fea0003900000 */
[----:B------:R-:W2:Y:S02]  /*b420*/  @!P0 SYNCS.PHASECHK.TRANS64 P0, [R0+URZ], R3 ;  /* 0x00000003000085a7 */ /* 0x000ea400080010ff */
[----:B--2---:R-:W-:Y:S05]  /*b430*/  @!P0 BRA `(.L_x_134) ;  /* 0xfffffffc00f08947 */ /* 0x004fea000383ffff */
[----:B------:R-:W-:Y:S05]  /*b440*/  BRA `(.L_x_135) ;  /* 0xffffff70000c7947 */ /* 0x000fea000383ffff */
.L_x_39:
[----:B----4-:R-:W-:-:S07]  /*b450*/  MOV R0, UR5 ;  /* 0x0000000500007c02 */ /* 0x010fce0008000f00 */
.L_x_136:
[----:B-1----:R1:W2:Y:S02]  /*b460*/  SYNCS.PHASECHK.TRANS64.TRYWAIT P0, [R0+URZ], R3 ;  /* 0x00000003000075a7 */ /* 0x0022a400080011ff */
[----:B--2---:R-:W-:Y:S05]  /*b470*/  @!P0 NANOSLEEP.SYNCS 0x989680 ;  /* 0x009896800000895d */ /* 0x004fea0003900000 */
[----:B------:R-:W2:Y:S02]  /*b480*/  @!P0 SYNCS.PHASECHK.TRANS64 P0, [R0+URZ], R3 ;  /* 0x00000003000085a7 */ /* 0x000ea400080010ff */
[----:B--2---:R-:W-:Y:S05]  /*b490*/  @!P0 BRA `(.L_x_136) ;  /* 0xfffffffc00f08947 */ /* 0x004fea000383ffff */
[----:B------:R-:W-:Y:S05]  /*b4a0*/  BRA `(.L_x_137) ;  /* 0xffffff7000187947 */ /* 0x000fea000383ffff */
.L_x_40:
[----:B----4-:R-:W-:-:S07]  /*b4b0*/  MOV R0, UR5 ;  /* 0x0000000500007c02 */ /* 0x010fce0008000f00 */
.L_x_138:
[----:B-1----:R1:W2:Y:S02]  /*b4c0*/  SYNCS.PHASECHK.TRANS64.TRYWAIT P0, [R0+URZ], R3 ;  /* 0x00000003000075a7 */ /* 0x0022a400080011ff */
[----:B--2---:R-:W-:Y:S05]  /*b4d0*/  @!P0 NANOSLEEP.SYNCS 0x989680 ;  /* 0x009896800000895d */ /* 0x004fea0003900000 */
[----:B------:R-:W2:Y:S02]  /*b4e0*/  @!P0 SYNCS.PHASECHK.TRANS64 P0, [R0+URZ], R3 ;  /* 0x00000003000085a7 */ /* 0x000ea400080010ff */
[----:B--2---:R-:W-:Y:S05]  /*b4f0*/  @!P0 BRA `(.L_x_138) ;  /* 0xfffffffc00f08947 */ /* 0x004fea000383ffff */
[----:B------:R-:W-:Y:S05]  /*b500*/  BRA `(.L_x_139) ;  /* 0xffffff7000247947 */ /* 0x000fea000383ffff */
.L_x_41:
[----:B----4-:R-:W-:-:S07]  /*b510*/  MOV R0, UR5 ;  /* 0x0000000500007c02 */ /* 0x010fce0008000f00 */
.L_x_140:
[----:B-1----:R1:W2:Y:S02]  /*b520*/  SYNCS.PHASECHK.TRANS64.TRYWAIT P0, [R0+URZ], R3 ;  /* 0x00000003000075a7 */ /* 0x0022a400080011ff */
[----:B--2---:R-:W-:Y:S05]  /*b530*/  @!P0 NANOSLEEP.SYNCS 0x989680 ;  /* 0x009896800000895d */ /* 0x004fea0003900000 */
[----:B------:R-:W2:Y:S02]  /*b540*/  @!P0 SYNCS.PHASECHK.TRANS64 P0, [R0+URZ], R3 ;  /* 0x00000003000085a7 */ /* 0x000ea400080010ff */
[----:B--2---:R-:W-:Y:S05]  /*b550*/  @!P0 BRA `(.L_x_140) ;  /* 0xfffffffc00f08947 */ /* 0x004fea000383ffff */
[----:B------:R-:W-:Y:S05]  /*b560*/  BRA `(.L_x_141) ;  /* 0xffffff7000307947 */ /* 0x000fea000383ffff */
.L_x_44:
[----:B-1----:R1:W2:Y:S02]  /*b570*/  SYNCS.PHASECHK.TRANS64.TRYWAIT P0, [R0+URZ+0x100], R5 ;  /* 0x00010005000075a7 */ /* 0x0022a400080011ff */
[----:B--2---:R-:W-:Y:S05]  /*b580*/  @!P0 NANOSLEEP.SYNCS 0x989680 ;  /* 0x009896800000895d */ /* 0x004fea0003900000 */
[----:B------:R-:W2:Y:S02]  /*b590*/  @!P0 SYNCS.PHASECHK.TRANS64 P0, [R0+URZ+0x100], R5 ;  /* 0x00010005000085a7 */ /* 0x000ea400080010ff */
[----:B--2---:R-:W-:Y:S05]  /*b5a0*/  @!P0 BRA `(.L_x_44) ;  /* 0xfffffffc00f08947 */ /* 0x004fea000383ffff */
[----:B------:R-:W-:Y:S05]  /*b5b0*/  BRA `(.L_x_142) ;  /* 0xffffff70008c7947 */ /* 0x000fea000383ffff */
.L_x_45:
[----:B------:R-:W-:-:S07]  /*b5c0*/  MOV R0, UR5 ;  /* 0x0000000500007c02 */ /* 0x000fce0008000f00 */
.L_x_143:
[----:B-1----:R1:W2:Y:S02]  /*b5d0*/  SYNCS.PHASECHK.TRANS64.TRYWAIT P0, [R0+URZ+0xd0], R5 ;  /* 0x0000d005000075a7 */ /* 0x0022a400080011ff */
[----:B--2---:R-:W-:Y:S05]  /*b5e0*/  @!P0 NANOSLEEP.SYNCS 0x989680 ;  /* 0x009896800000895d */ /* 0x004fea0003900000 */
[----:B------:R-:W2:Y:S02]  /*b5f0*/  @!P0 SYNCS.PHASECHK.TRANS64 P0, [R0+URZ+0xd0], R5 ;  /* 0x0000d005000085a7 */ /* 0x000ea400080010ff */
[----:B--2---:R-:W-:Y:S05]  /*b600*/  @!P0 BRA `(.L_x_143) ;  /* 0xfffffffc00f08947 */ /* 0x004fea000383ffff */
[----:B------:R-:W-:Y:S05]  /*b610*/  BRA `(.L_x_144) ;  /* 0xffffff70009c7947 */ /* 0x000fea000383ffff */
.L_x_46:
[----:B-1----:R1:W2:Y:S02]  /*b620*/  SYNCS.PHASECHK.TRANS64.TRYWAIT P1, [R0+URZ+0xc0], R5 ;  /* 0x0000c005000075a7 */ /* 0x0022a400080211ff */
[----:B--2---:R-:W-:Y:S05]  /*b630*/  @!P1 NANOSLEEP.SYNCS 0x989680 ;  /* 0x009896800000995d */ /* 0x004fea0003900000 */
[----:B------:R-:W2:Y:S02]  /*b640*/  @!P1 SYNCS.PHASECHK.TRANS64 P1, [R0+URZ+0xc0], R5 ;  /* 0x0000c005000095a7 */ /* 0x000ea400080210ff */
[----:B--2---:R-:W-:Y:S05]  /*b650*/  @!P1 BRA `(.L_x_46) ;  /* 0xfffffffc00f09947 */ /* 0x004fea000383ffff */
[----:B------:R-:W-:Y:S05]  /*b660*/  BRA `(.L_x_145) ;  /* 0xffffff7000cc7947 */ /* 0x000fea000383ffff */
.L_x_49:
[----:B------:R-:W-:-:S07]  /*b670*/  MOV R0, UR5 ;  /* 0x0000000500007c02 */ /* 0x000fce0008000f00 */
.L_x_146:
[----:B-1----:R1:W2:Y:S02]  /*b680*/  SYNCS.PHASECHK.TRANS64.TRYWAIT P0, [R0+URZ+0xd0], R3 ;  /* 0x0000d003000075a7 */ /* 0x0022a400080011ff */
[----:B--2---:R-:W-:Y:S05]  /*b690*/  @!P0 NANOSLEEP.SYNCS 0x989680 ;  /* 0x009896800000895d */ /* 0x004fea0003900000 */
[----:B------:R-:W2:Y:S02]  /*b6a0*/  @!P0 SYNCS.PHASECHK.TRANS64 P0, [R0+URZ+0xd0], R3 ;  /* 0x0000d003000085a7 */ /* 0x000ea400080010ff */
[----:B--2---:R-:W-:Y:S05]  /*b6b0*/  @!P0 BRA `(.L_x_146) ;  /* 0xfffffffc00f08947 */ /* 0x004fea000383ffff */
[----:B------:R-:W-:Y:S05]  /*b6c0*/  BRA `(.L_x_48) ;  /* 0xffffff7400207947 */ /* 0x000fea000383ffff */
.L_x_56:
[----:B-1----:R1:W2:Y:S02]  /*b6d0*/  SYNCS.PHASECHK.TRANS64.TRYWAIT P1, [R0+URZ+0xc0], R5 ;  /* 0x0000c005000075a7 */ /* 0x0022a400080211ff */
[----:B--2---:R-:W-:Y:S05]  /*b6e0*/  @!P1 NANOSLEEP.SYNCS 0x989680 ;  /* 0x009896800000995d */ /* 0x004fea0003900000 */
[----:B------:R-:W2:Y:S02]  /*b6f0*/  @!P1 SYNCS.PHASECHK.TRANS64 P1, [R0+URZ+0xc0], R5 ;  /* 0x0000c005000095a7 */ /* 0x000ea400080210ff */
[----:B--2---:R-:W-:Y:S05]  /*b700*/  @!P1 BRA `(.L_x_56) ;  /* 0xfffffffc00f09947 */ /* 0x004fea000383ffff */
[----:B------:R-:W-:Y:S05]  /*b710*/  BRA `(.L_x_147) ;  /* 0xffffff78007c7947 */ /* 0x000fea000383ffff */
.L_x_57:
[----:B------:R-:W-:-:S07]  /*b720*/  MOV R3, UR8 ;  /* 0x0000000800037c02 */ /* 0x000fce0008000f00 */
.L_x_148:
[----:B-1----:R1:W2:Y:S02]  /*b730*/  SYNCS.PHASECHK.TRANS64.TRYWAIT P0, [R3+URZ+0xf0], R0 ;  /* 0x0000f000030075a7 */ /* 0x0022a400080011ff */
[----:B--2---:R-:W-:Y:S05]  /*b740*/  @!P0 NANOSLEEP.SYNCS 0x989680 ;  /* 0x009896800000895d */ /* 0x004fea0003900000 */
[----:B------:R-:W2:Y:S02]  /*b750*/  @!P0 SYNCS.PHASECHK.TRANS64 P0, [R3+URZ+0xf0], R0 ;  /* 0x0000f000030085a7 */ /* 0x000ea400080010ff */
[----:B--2---:R-:W-:Y:S05]  /*b760*/  @!P0 BRA `(.L_x_148) ;  /* 0xfffffffc00f08947 */ /* 0x004fea000383ffff */
[----:B------:R-:W-:Y:S05]  /*b770*/  BRA `(.L_x_149) ;  /* 0xffffff7800b47947 */ /* 0x000fea000383ffff */
.L_x_60:
[----:B------:R-:W-:Y:S07]  /*b780*/  MOV R0, UR7 ;  /* 0x0000000700007c02 */ /* 0x000fee0008000f00 */
.L_x_150:
[----:B-1----:R1:W2:Y:S02]  /*b790*/  SYNCS.PHASECHK.TRANS64.TRYWAIT P0, [R0+URZ], R3 ;  /* 0x00000003000075a7 */ /* 0x0022a400080011ff */
[----:B--2---:R-:W-:Y:S05]  /*b7a0*/  @!P0 NANOSLEEP.SYNCS 0x989680 ;  /* 0x009896800000895d */ /* 0x004fea0003900000 */
[----:B------:R-:W2:Y:S02]  /*b7b0*/  @!P0 SYNCS.PHASECHK.TRANS64 P0, [R0+URZ], R3 ;  /* 0x00000003000085a7 */ /* 0x000ea400080010ff */
[----:B--2---:R-:W-:Y:S05]  /*b7c0*/  @!P0 BRA `(.L_x_150) ;  /* 0xfffffffc00f08947 */ /* 0x004fea000383ffff */
[----:B------:R-:W-:Y:S05]  /*b7d0*/  BRA `(.L_x_59) ;  /* 0xffffff7800d07947 */ /* 0x000fea000383ffff */
.L_x_63:
[----:B------:R-:W-:-:S07]  /*b7e0*/  MOV R0, UR5 ;  /* 0x0000000500007c02 */ /* 0x000fce0008000f00 */
.L_x_151:
[----:B--2---:R2:W3:Y:S02]  /*b7f0*/  SYNCS.PHASECHK.TRANS64.TRYWAIT P0, [R0+URZ], R3 ;  /* 0x00000003000075a7 */ /* 0x0044e400080011ff */
[----:B---3--:R-:W-:Y:S05]  /*b800*/  @!P0 NANOSLEEP.SYNCS 0x989680 ;  /* 0x009896800000895d */ /* 0x008fea0003900000 */
[----:B------:R-:W3:Y:S02]  /*b810*/  @!P0 SYNCS.PHASECHK.TRANS64 P0, [R0+URZ], R3 ;  /* 0x00000003000085a7 */ /* 0x000ee400080010ff */
[----:B---3--:R-:W-:Y:S05]  /*b820*/  @!P0 BRA `(.L_x_151) ;  /* 0xfffffffc00f08947 */ /* 0x008fea000383ffff */
[----:B------:R-:W-:Y:S05]  /*b830*/  BRA `(.L_x_152) ;  /* 0xffffff7c00847947 */ /* 0x000fea000383ffff */
.L_x_64:
[----:B------:R-:W-:-:S07]  /*b840*/  MOV R0, UR7 ;  /* 0x0000000700007c02 */ /* 0x000fce0008000f00 */
.L_x_153:
[----:B--2---:R2:W3:Y:S02]  /*b850*/  SYNCS.PHASECHK.TRANS64.TRYWAIT P0, [R0+URZ], R3 ;  /* 0x00000003000075a7 */ /* 0x0044e400080011ff */
[----:B---3--:R-:W-:Y:S05]  /*b860*/  @!P0 NANOSLEEP.SYNCS 0x989680 ;  /* 0x009896800000895d */ /* 0x008fea0003900000 */
[----:B------:R-:W3:Y:S02]  /*b870*/  @!P0 SYNCS.PHASECHK.TRANS64 P0, [R0+URZ], R3 ;  /* 0x00000003000085a7 */ /* 0x000ee400080010ff */
[----:B---3--:R-:W-:Y:S05]  /*b880*/  @!P0 BRA `(.L_x_153) ;  /* 0xfffffffc00f08947 */ /* 0x008fea000383ffff */
[----:B------:R-:W-:Y:S05]  /*b890*/  BRA `(.L_x_154) ;  /* 0xffffff7c00907947 */ /* 0x000fea000383ffff */
.L_x_69:
[----:B--2---:R2:W3:Y:S02]  /*b8a0*/  SYNCS.PHASECHK.TRANS64.TRYWAIT P0, [R0+URZ+0xc0], R3 ;  /* 0x0000c003000075a7 */ /* 0x0044e400080011ff */
[----:B---3--:R-:W-:Y:S05]  /*b8b0*/  @!P0 NANOSLEEP.SYNCS 0x989680 ;  /* 0x009896800000895d */ /* 0x008fea0003900000 */
[----:B------:R-:W3:Y:S02]  /*b8c0*/  @!P0 SYNCS.PHASECHK.TRANS64 P0, [R0+URZ+0xc0], R3 ;  /* 0x0000c003000085a7 */ /* 0x000ee400080010ff */
[----:B---3--:R-:W-:Y:S05]  /*b8d0*/  @!P0 BRA `(.L_x_69) ;  /* 0xfffffffc00f08947 */ /* 0x008fea000383ffff */
[----:B------:R-:W-:Y:S05]  /*b8e0*/  BRA `(.L_x_155) ;  /* 0xffffff80009c7947 */ /* 0x000fea000383ffff */
.L_x_72:
[----:B------:R-:W-:Y:S07]  /*b8f0*/  MOV R0, UR7 ;  /* 0x0000000700007c02 */ /* 0x000fee0008000f00 */
.L_x_156:
[----:B--2---:R2:W3:Y:S02]  /*b900*/  SYNCS.PHASECHK.TRANS64.TRYWAIT P0, [R0+URZ+0xb8], R3 ;  /* 0x0000b803000075a7 */ /* 0x0044e400080011ff */
[----:B---3--:R-:W-:Y:S05]  /*b910*/  @!P0 NANOSLEEP.SYNCS 0x989680 ;  /* 0x009896800000895d */ /* 0x008fea0003900000 */
[----:B------:R-:W3:Y:S02]  /*b920*/  @!P0 SYNCS.PHASECHK.TRANS64 P0, [R0+URZ+0xb8], R3 ;  /* 0x0000b803000085a7 */ /* 0x000ee400080010ff */
[----:B---3--:R-:W-:Y:S05]  /*b930*/  @!P0 BRA `(.L_x_156) ;  /* 0xfffffffc00f08947 */ /* 0x008fea000383ffff */
[----:B------:R-:W-:Y:S05]  /*b940*/  BRA `(.L_x_71) ;  /* 0xffffff84007c7947 */ /* 0x000fea000383ffff */
.L_x_75:
[----:B------:R-:W-:Y:S07]  /*b950*/  MOV R3, UR7 ;  /* 0x0000000700037c02 */ /* 0x000fee0008000f00 */
.L_x_157:
[----:B-1----:R1:W2:Y:S02]  /*b960*/  SYNCS.PHASECHK.TRANS64.TRYWAIT P0, [R3+URZ+0x90], R12 ;  /* 0x0000900c030075a7 */ /* 0x0022a400080011ff */
[----:B--2---:R-:W-:Y:S05]  /*b970*/  @!P0 NANOSLEEP.SYNCS 0x989680 ;  /* 0x009896800000895d */ /* 0x004fea0003900000 */
[----:B------:R-:W2:Y:S02]  /*b980*/  @!P0 SYNCS.PHASECHK.TRANS64 P0, [R3+URZ+0x90], R12 ;  /* 0x0000900c030085a7 */ /* 0x000ea400080010ff */
[----:B--2---:R-:W-:Y:S05]  /*b990*/  @!P0 BRA `(.L_x_157) ;  /* 0xfffffffc00f08947 */ /* 0x004fea000383ffff */
[----:B------:R-:W-:Y:S05]  /*b9a0*/  BRA `(.L_x_158) ;  /* 0xffffff8400f47947 */ /* 0x000fea000383ffff */
.L_x_76:
[----:B-1----:R-:W-:Y:S07]  /*b9b0*/  MOV R3, UR7 ;  /* 0x0000000700037c02 */ /* 0x002fee0008000f00 */
.L_x_159:
[----:B-1----:R1:W2:Y:S02]  /*b9c0*/  SYNCS.PHASECHK.TRANS64.TRYWAIT P0, [R3+URZ+0x98], R12 ;  /* 0x0000980c030075a7 */ /* 0x0022a400080011ff */
[----:B--2---:R-:W-:Y:S05]  /*b9d0*/  @!P0 NANOSLEEP.SYNCS 0x989680 ;  /* 0x009896800000895d */ /* 0x004fea0003900000 */
[----:B------:R-:W2:Y:S02]  /*b9e0*/  @!P0 SYNCS.PHASECHK.TRANS64 P0, [R3+URZ+0x98], R12 ;  /* 0x0000980c030085a7 */ /* 0x000ea400080010ff */
[----:B--2---:R-:W-:Y:S05]  /*b9f0*/  @!P0 BRA `(.L_x_159) ;  /* 0xfffffffc00f08947 */ /* 0x004fea000383ffff */
[----:B------:R-:W-:Y:S05]  /*ba00*/  BRA `(.L_x_160) ;  /* 0xffffff8800307947 */ /* 0x000fea000383ffff */
.L_x_77:
[----:B-1----:R-:W-:Y:S07]  /*ba10*/  MOV R3, UR7 ;  /* 0x0000000700037c02 */ /* 0x002fee0008000f00 */
.L_x_161:
[----:B-1----:R1:W2:Y:S02]  /*ba20*/  SYNCS.PHASECHK.TRANS64.TRYWAIT P0, [R3+URZ+0xa0], R12 ;  /* 0x0000a00c030075a7 */ /* 0x0022a400080011ff */
[----:B--2---:R-:W-:Y:S05]  /*ba30*/  @!P0 NANOSLEEP.SYNCS 0x989680 ;  /* 0x009896800000895d */ /* 0x004fea0003900000 */
[----:B------:R-:W2:Y:S02]  /*ba40*/  @!P0 SYNCS.PHASECHK.TRANS64 P0, [R3+URZ+0xa0], R12 ;  /* 0x0000a00c030085a7 */ /* 0x000ea400080010ff */
[----:B--2---:R-:W-:Y:S05]  /*ba50*/  @!P0 BRA `(.L_x_161) ;  /* 0xfffffffc00f08947 */ /* 0x004fea000383ffff */
[----:B------:R-:W-:Y:S05]  /*ba60*/  BRA `(.L_x_162) ;  /* 0xffffff8800787947 */ /* 0x000fea000383ffff */
.L_x_78:
[----:B------:R-:W-:Y:S07]  /*ba70*/  MOV R3, UR7 ;  /* 0x0000000700037c02 */ /* 0x000fee0008000f00 */
.L_x_163:
[----:B-1----:R1:W2:Y:S02]  /*ba80*/  SYNCS.PHASECHK.TRANS64.TRYWAIT P0, [R3+URZ+0xa8], R12 ;  /* 0x0000a80c030075a7 */ /* 0x0022a400080011ff */
[----:B--2---:R-:W-:Y:S05]  /*ba90*/  @!P0 NANOSLEEP.SYNCS 0x989680 ;  /* 0x009896800000895d */ /* 0x004fea0003900000 */
[----:B------:R-:W2:Y:S02]  /*baa0*/  @!P0 SYNCS.PHASECHK.TRANS64 P0, [R3+URZ+0xa8], R12 ;  /* 0x0000a80c030085a7 */ /* 0x000ea400080010ff */
[----:B--2---:R-:W-:Y:S05]  /*bab0*/  @!P0 BRA `(.L_x_163) ;  /* 0xfffffffc00f08947 */ /* 0x004fea000383ffff */
[----:B------:R-:W-:Y:S05]  /*bac0*/  BRA `(.L_x_164) ;  /* 0xffffff8c00007947 */ /* 0x000fea000383ffff */
.L_x_80:
[----:B------:R-:W-:-:S07]  /*bad0*/  MOV R0, UR7 ;  /* 0x0000000700007c02 */ /* 0x000fce0008000f00 */
.L_x_165:
[----:B-1----:R1:W3:Y:S02]  /*bae0*/  SYNCS.PHASECHK.TRANS64.TRYWAIT P0, [R0+URZ+0x90], R3 ;  /* 0x00009003000075a7 */ /* 0x0022e400080011ff */
[----:B---3--:R-:W-:Y:S05]  /*baf0*/  @!P0 NANOSLEEP.SYNCS 0x989680 ;  /* 0x009896800000895d */ /* 0x008fea0003900000 */
[----:B------:R-:W3:Y:S02]  /*bb00*/  @!P0 SYNCS.PHASECHK.TRANS64 P0, [R0+URZ+0x90], R3 ;  /* 0x00009003000085a7 */ /* 0x000ee400080010ff */
[----:B---3--:R-:W-:Y:S05]  /*bb10*/  @!P0 BRA `(.L_x_165) ;  /* 0xfffffffc00f08947 */ /* 0x008fea000383ffff */
[----:B------:R-:W-:Y:S05]  /*bb20*/  BRA `(.L_x_166) ;  /* 0xffffff8c00707947 */ /* 0x000fea000383ffff */
.L_x_81:
[----:B-1----:R-:W-:-:S07]  /*bb30*/  MOV R0, UR7 ;  /* 0x0000000700007c02 */ /* 0x002fce0008000f00 */
.L_x_167:
[----:B-1----:R1:W3:Y:S02]  /*bb40*/  SYNCS.PHASECHK.TRANS64.TRYWAIT P0, [R0+URZ+0x98], R3 ;  /* 0x00009803000075a7 */ /* 0x0022e400080011ff */
[----:B---3--:R-:W-:Y:S05]  /*bb50*/  @!P0 NANOSLEEP.SYNCS 0x989680 ;  /* 0x009896800000895d */ /* 0x008fea0003900000 */
[----:B------:R-:W3:Y:S02]  /*bb60*/  @!P0 SYNCS.PHASECHK.TRANS64 P0, [R0+URZ+0x98], R3 ;  /* 0x00009803000085a7 */ /* 0x000ee400080010ff */
[----:B---3--:R-:W-:Y:S05]  /*bb70*/  @!P0 BRA `(.L_x_167) ;  /* 0xfffffffc00f08947 */ /* 0x008fea000383ffff */
[----:B------:R-:W-:Y:S05]  /*bb80*/  BRA `(.L_x_168) ;  /* 0xffffff8c00607947 */ /* 0x000fea000383ffff */
.L_x_82:
[----:B-1----:R-:W-:-:S07]  /*bb90*/  MOV R0, UR7 ;  /* 0x0000000700007c02 */ /* 0x002fce0008000f00 */
.L_x_169:
[----:B-1----:R1:W3:Y:S02]  /*bba0*/  SYNCS.PHASECHK.TRANS64.TRYWAIT P0, [R0+URZ+0xa0], R3 ;  /* 0x0000a003000075a7 */ /* 0x0022e400080011ff */
[----:B---3--:R-:W-:Y:S05]  /*bbb0*/  @!P0 NANOSLEEP.SYNCS 0x989680 ;  /* 0x009896800000895d */ /* 0x008fea0003900000 */
[----:B------:R-:W3:Y:S02]  /*bbc0*/  @!P0 SYNCS.PHASECHK.TRANS64 P0, [R0+URZ+0xa0], R3 ;  /* 0x0000a003000085a7 */ /* 0x000ee400080010ff */
[----:B---3--:R-:W-:Y:S05]  /*bbd0*/  @!P0 BRA `(.L_x_169) ;  /* 0xfffffffc00f08947 */ /* 0x008fea000383ffff */
[----:B------:R-:W-:Y:S05]  /*bbe0*/  BRA `(.L_x_170) ;  /* 0xffffff8c00507947 */ /* 0x000fea000383ffff */
.L_x_84:
[----:B--2---:R2:W4:Y:S02]  /*bbf0*/  SYNCS.PHASECHK.TRANS64.TRYWAIT P0, [R0+URZ+0xc0], R3 ;  /* 0x0000c003000075a7 */ /* 0x00452400080011ff */
[----:B----4-:R-:W-:Y:S05]  /*bc00*/  @!P0 NANOSLEEP.SYNCS 0x989680 ;  /* 0x009896800000895d */ /* 0x010fea0003900000 */
[----:B------:R-:W4:Y:S02]  /*bc10*/  @!P0 SYNCS.PHASECHK.TRANS64 P0, [R0+URZ+0xc0], R3 ;  /* 0x0000c003000085a7 */ /* 0x000f2400080010ff */
[----:B----4-:R-:W-:Y:S05]  /*bc20*/  @!P0 BRA `(.L_x_84) ;  /* 0xfffffffc00f08947 */ /* 0x010fea000383ffff */
[----:B------:R-:W-:Y:S05]  /*bc30*/  BRA `(.L_x_171) ;  /* 0xffffff90001c7947 */ /* 0x000fea000383ffff */
.L_x_95:
[----:B-1----:R1:W3:Y:S02]  /*bc40*/  SYNCS.PHASECHK.TRANS64.TRYWAIT P1, [R3+URZ+0x70], R0 ;  /* 0x00007000030075a7 */ /* 0x0022e400080211ff */
[----:B---3--:R-:W-:Y:S05]  /*bc50*/  @!P1 NANOSLEEP.SYNCS 0x989680 ;  /* 0x009896800000995d */ /* 0x008fea0003900000 */
[----:B------:R-:W3:Y:S02]  /*bc60*/  @!P1 SYNCS.PHASECHK.TRANS64 P1, [R3+URZ+0x70], R0 ;  /* 0x00007000030095a7 */ /* 0x000ee400080210ff */
[----:B---3--:R-:W-:Y:S05]  /*bc70*/  @!P1 BRA `(.L_x_95) ;  /* 0xfffffffc00f09947 */ /* 0x008fea000383ffff */
[----:B------:R-:W-:Y:S05]  /*bc80*/  BRA `(.L_x_94) ;  /* 0xffffff9c00447947 */ /* 0x000fea000383ffff */
.L_x_97:
[----:B---3--:R3:W4:Y:S02]  /*bc90*/  SYNCS.PHASECHK.TRANS64.TRYWAIT P0, [R108+URZ+0xe0], R5 ;  /* 0x0000e0056c0075a7 */ /* 0x00872400080011ff */
[----:B----4-:R-:W-:Y:S05]  /*bca0*/  @!P0 NANOSLEEP.SYNCS 0x989680 ;  /* 0x009896800000895d */ /* 0x010fea0003900000 */
[----:B------:R-:W4:Y:S02]  /*bcb0*/  @!P0 SYNCS.PHASECHK.TRANS64 P0, [R108+URZ+0xe0], R5 ;  /* 0x0000e0056c0085a7 */ /* 0x000f2400080010ff */
[----:B----4-:R-:W-:Y:S05]  /*bcc0*/  @!P0 BRA `(.L_x_97) ;  /* 0xfffffffc00f08947 */ /* 0x010fea000383ffff */
[----:B------:R-:W-:Y:S05]  /*bcd0*/  BRA `(.L_x_96) ;  /* 0xffffff9c00a07947 */ /* 0x000fea000383ffff */
.L_x_105:
[----:B--2---:R2:W3:Y:S02]  /*bce0*/  SYNCS.PHASECHK.TRANS64.TRYWAIT P0, [R118+URZ+0x70], R3 ;  /* 0x00007003760075a7 */ /* 0x0044e400080011ff */
[----:B---3--:R-:W-:Y:S05]  /*bcf0*/  @!P0 NANOSLEEP.SYNCS 0x989680 ;  /* 0x009896800000895d */ /* 0x008fea0003900000 */
[----:B------:R-:W3:Y:S02]  /*bd00*/  @!P0 SYNCS.PHASECHK.TRANS64 P0, [R118+URZ+0x70], R3 ;  /* 0x00007003760085a7 */ /* 0x000ee400080010ff */
[----:B---3--:R-:W-:Y:S05]  /*bd10*/  @!P0 BRA `(.L_x_105) ;  /* 0xfffffffc00f08947 */ /* 0x008fea000383ffff */
[----:B------:R-:W-:Y:S05]  /*bd20*/  BRA `(.L_x_104) ;  /* 0xffffffb000a47947 */ /* 0x000fea000383ffff */
.L_x_113:
[----:B--2---:R2:W3:Y:S02]  /*bd30*/  SYNCS.PHASECHK.TRANS64.TRYWAIT P0, [R0+URZ+0x70], R7 ;  /* 0x00007007000075a7 */ /* 0x0044e400080011ff */
[----:B---3--:R-:W-:Y:S05]  /*bd40*/  @!P0 NANOSLEEP.SYNCS 0x989680 ;  /* 0x009896800000895d */ /* 0x008fea0003900000 */
[----:B------:R-:W3:Y:S02]  /*bd50*/  @!P0 SYNCS.PHASECHK.TRANS64 P0, [R0+URZ+0x70], R7 ;  /* 0x00007007000085a7 */ /* 0x000ee400080010ff */
[----:B---3--:R-:W-:Y:S05]  /*bd60*/  @!P0 BRA `(.L_x_113) ;  /* 0xfffffffc00f08947 */ /* 0x008fea000383ffff */
[----:B------:R-:W-:Y:S05]  /*bd70*/  BRA `(.L_x_112) ;  /* 0xffffffc400f87947 */ /* 0x000fea000383ffff */
.L_x_121:
[----:B--2---:R2:W3:Y:S02]  /*bd80*/  SYNCS.PHASECHK.TRANS64.TRYWAIT P0, [R0+URZ+0x70], R5 ;  /* 0x00007005000075a7 */ /* 0x0044e400080011ff */
[----:B---3--:R-:W-:Y:S05]  /*bd90*/  @!P0 NANOSLEEP.SYNCS 0x989680 ;  /* 0x009896800000895d */ /* 0x008fea0003900000 */
[----:B------:R-:W3:Y:S02]  /*bda0*/  @!P0 SYNCS.PHASECHK.TRANS64 P0, [R0+URZ+0x70], R5 ;  /* 0x00007005000085a7 */ /* 0x000ee400080010ff */
[----:B---3--:R-:W-:Y:S05]  /*bdb0*/  @!P0 BRA `(.L_x_121) ;  /* 0xfffffffc00f08947 */ /* 0x008fea000383ffff */
[----:B------:R-:W-:Y:S05]  /*bdc0*/  BRA `(.L_x_120) ;  /* 0xffffffdc00587947 */ /* 0x000fea000383ffff */
        .weak           $__internal_0_$__cuda_sm10x_tcgen05_guardrail_trap_col_being_dealloced_not_returned_by_alloc
        .type           $__internal_0_$__cuda_sm10x_tcgen05_guardrail_trap_col_being_dealloced_not_returned_by_alloc,@function
        .size           $__internal_0_$__cuda_sm10x_tcgen05_guardrail_trap_col_being_dealloced_not_returned_by_alloc,($__internal_1_$__cuda_sm10x_tcgen05_guardrail_trap_phase_invalid_during_alloc - $__internal_0_$__cuda_sm10x_tcgen05_guardrail_trap_col_being_dealloced_not_returned_by_alloc)
$__internal_0_$__cuda_sm10x_tcgen05_guardrail_trap_col_being_dealloced_not_returned_by_alloc:
[----:B------:R-:W-:Y:S05]  /*bdd0*/  BPT.TRAP 0x1 ;  /* 0x000000040000795c */ /* 0x000fea0000300000 */
[----:B------:R-:W-:-:S04]  /*bde0*/  HFMA2 R3, -RZ, RZ, 0, 0 ;  /* 0x00000000ff037431 */ /* 0x000fc800000001ff */
[----:B------:R-:W-:Y:S05]  /*bdf0*/  RET.REL.NODEC R2 `(_ZN7cutlass13device_kernelINS_4gemm6kernel13GemmUniversalIN4cute5tupleIJiiiiEEENS1_10collective13CollectiveMmaINS1_35MainloopSm100TmaUmmaWarpSpecializedILi7ELi2ELi2ENS5_IJNS4_1CILi1EEESB_SB_EEEEENS5_IJNSA_ILi128EEENSA_ILi256EEENSA_ILi64EEEEEEaNS5_IJSB_llEEEaNS5_IJlSB_lEEENS4_8TiledMMAINS4_8MMA_AtomIJNS4_15SM100_MMA_S8_SSIaaiLi128ELi256ELNS4_4UMMA5MajorE1ELSO_0ELNSN_8SaturateE0EEEEEENS4_6LayoutISC_NS5_IJNSA_ILi0EEEST_ST_EEEEENS5_IJNS4_10UnderscoreESW_SW_EEEEENS4_13SM90_TMA_LOADENS4_14ComposedLayoutINS4_7SwizzleILi3ELi4ELi3EEENS4_18smem_ptr_flag_bitsILi8EEENSS_INS5_IJSE_NSA_ILi8EEEEEENS5_IJSB_SE_EEEEEEEvNS4_8identityESZ_NS10_INS11_ILi2ELi4ELi3EEES14_NSS_INS5_IJS15_SG_EEENS5_IJSG_SB_EEEEEEEvS1A_EENS_8epilogue10collective18CollectiveEpilogueINS1H_23Sm100TmaWarpSpecializedILi4ELi2ELi64ELb0ELb0EEEJSH_NS5_IJNSS_ISE_SB_EENSS_ISG_SB_EEEEEaSJ_aSJ_NS1H_6fusion15FusionCallbacksIS1L_NS1P_17LinearCombinationIaiaiLNS_15FloatRoundStyleE2EEESH_S1O_JEEENS4_5SM1004TMEM4LOAD26SM100_TMEM_LOAD_32dp32b64xESZ_S1F_NS4_39AutoVectorizingCopyWithAssumedAlignmentILi128EEENS4_14SM90_TMA_STOREES1F_S20_S20_EEEvvEEEEvNT_6ParamsE) ;  /* 0xffffff4002807950 */ /* 0x000fea0003c3ffff */
        .weak           $__internal_1_$__cuda_sm10x_tcgen05_guardrail_trap_phase_invalid_during_alloc
        .type           $__internal_1_$__cuda_sm10x_tcgen05_guardrail_trap_phase_invalid_during_alloc,@function
        .size           $__internal_1_$__cuda_sm10x_tcgen05_guardrail_trap_phase_invalid_during_alloc,($__internal_2_$__cuda_sm10x_tcgen05_guardrail_trap_unallocated_columns_being_dealloced - $__internal_1_$__cuda_sm10x_tcgen05_guardrail_trap_phase_invalid_during_alloc)
$__internal_1_$__cuda_sm10x_tcgen05_guardrail_trap_phase_invalid_during_alloc:
[----:B------:R-:W-:Y:S05]  /*be00*/  BPT.TRAP 0x1 ;  /* 0x000000040000795c */ /* 0x000fea0000300000 */
[----:B------:R-:W-:-:S04]  /*be10*/  MOV R3, 0x0 ;  /* 0x0000000000037802 */ /* 0x000fc80000000f00 */
[----:B------:R-:W-:Y:S05]  /*be20*/  RET.REL.NODEC R2 `(_ZN7cutlass13device_kernelINS_4gemm6kernel13GemmUniversalIN4cute5tupleIJiiiiEEENS1_10collective13CollectiveMmaINS1_35MainloopSm100TmaUmmaWarpSpecializedILi7ELi2ELi2ENS5_IJNS4_1CILi1EEESB_SB_EEEEENS5_IJNSA_ILi128EEENSA_ILi256EEENSA_ILi64EEEEEEaNS5_IJSB_llEEEaNS5_IJlSB_lEEENS4_8TiledMMAINS4_8MMA_AtomIJNS4_15SM100_MMA_S8_SSIaaiLi128ELi256ELNS4_4UMMA5MajorE1ELSO_0ELNSN_8SaturateE0EEEEEENS4_6LayoutISC_NS5_IJNSA_ILi0EEEST_ST_EEEEENS5_IJNS4_10UnderscoreESW_SW_EEEEENS4_13SM90_TMA_LOADENS4_14ComposedLayoutINS4_7SwizzleILi3ELi4ELi3EEENS4_18smem_ptr_flag_bitsILi8EEENSS_INS5_IJSE_NSA_ILi8EEEEEENS5_IJSB_SE_EEEEEEEvNS4_8identityESZ_NS10_INS11_ILi2ELi4ELi3EEES14_NSS_INS5_IJS15_SG_EEENS5_IJSG_SB_EEEEEEEvS1A_EENS_8epilogue10collective18CollectiveEpilogueINS1H_23Sm100TmaWarpSpecializedILi4ELi2ELi64ELb0ELb0EEEJSH_NS5_IJNSS_ISE_SB_EENSS_ISG_SB_EEEEEaSJ_aSJ_NS1H_6fusion15FusionCallbacksIS1L_NS1P_17LinearCombinationIaiaiLNS_15FloatRoundStyleE2EEESH_S1O_JEEENS4_5SM1004TMEM4LOAD26SM100_TMEM_LOAD_32dp32b64xESZ_S1F_NS4_39AutoVectorizingCopyWithAssumedAlignmentILi128EEENS4_14SM90_TMA_STOREES1F_S20_S20_EEEvvEEEEvNT_6ParamsE) ;  /* 0xffffff4002747950 */ /* 0x000fea0003c3ffff */
        .weak           $__internal_2_$__cuda_sm10x_tcgen05_guardrail_trap_unallocated_columns_being_dealloced
        .type           $__internal_2_$__cuda_sm10x_tcgen05_guardrail_trap_unallocated_columns_being_dealloced,@function
        .size           $__internal_2_$__cuda_sm10x_tcgen05_guardrail_trap_unallocated_columns_being_dealloced,(.L_x_173 - $__internal_2_$__cuda_sm10x_tcgen05_guardrail_trap_unallocated_columns_being_dealloced)
$__internal_2_$__cuda_sm10x_tcgen05_guardrail_trap_unallocated_columns_being_dealloced:
[----:B------:R-:W-:Y:S05]  /*be30*/  BPT.TRAP 0x1 ;  /* 0x000000040000795c */ /* 0x000fea0000300000 */
[----:B------:R-:W-:-:S04]  /*be40*/  HFMA2 R3, -RZ, RZ, 0, 0 ;  /* 0x00000000ff037431 */ /* 0x000fc800000001ff */
[----:B------:R-:W-:Y:S05]  /*be50*/  RET.REL.NODEC R2 `(_ZN7cutlass13device_kernelINS_4gemm6kernel13GemmUniversalIN4cute5tupleIJiiiiEEENS1_10collective13CollectiveMmaINS1_35MainloopSm100TmaUmmaWarpSpecializedILi7ELi2ELi2ENS5_IJNS4_1CILi1EEESB_SB_EEEEENS5_IJNSA_ILi128EEENSA_ILi256EEENSA_ILi64EEEEEEaNS5_IJSB_llEEEaNS5_IJlSB_lEEENS4_8TiledMMAINS4_8MMA_AtomIJNS4_15SM100_MMA_S8_SSIaaiLi128ELi256ELNS4_4UMMA5MajorE1ELSO_0ELNSN_8SaturateE0EEEEEENS4_6LayoutISC_NS5_IJNSA_ILi0EEEST_ST_EEEEENS5_IJNS4_10UnderscoreESW_SW_EEEEENS4_13SM90_TMA_LOADENS4_14ComposedLayoutINS4_7SwizzleILi3ELi4ELi3EEENS4_18smem_ptr_flag_bitsILi8EEENSS_INS5_IJSE_NSA_ILi8EEEEEENS5_IJSB_SE_EEEEEEEvNS4_8identityESZ_NS10_INS11_ILi2ELi4ELi3EEES14_NSS_INS5_IJS15_SG_EEENS5_IJSG_SB_EEEEEEEvS1A_EENS_8epilogue10collective18CollectiveEpilogueINS1H_23Sm100TmaWarpSpecializedILi4ELi2ELi64ELb0ELb0EEEJSH_NS5_IJNSS_ISE_SB_EENSS_ISG_SB_EEEEEaSJ_aSJ_NS1H_6fusion15FusionCallbacksIS1L_NS1P_17LinearCombinationIaiaiLNS_15FloatRoundStyleE2EEESH_S1O_JEEENS4_5SM1004TMEM4LOAD26SM100_TMEM_LOAD_32dp32b64xESZ_S1F_NS4_39AutoVectorizingCopyWithAssumedAlignmentILi128EEENS4_14SM90_TMA_STOREES1F_S20_S20_EEEvvEEEEvNT_6ParamsE) ;  /* 0xffffff4002687950 */ /* 0x000fea0003c3ffff */
.L_x_172:
[----:B------:R-:W-:-:S00]  /*be60*/  BRA `(.L_x_172) ;  /* 0xfffffffc00fc7947 */ /* 0x000fc0000383ffff */
[----:B------:R-:W-:-:S00]  /*be70*/  NOP ;  /* 0x0000000000007918 */ /* 0x000fc00000000000 */
        /* <DEDUP_REMOVED lines=8> */
.L_x_173:


//--------------------- .nv.global.init           --------------------------
	.section	.nv.global.init,"aw",@progbits
.nv.global.init:
	.type		$str$27,@object
	.size		$str$27,($str$28 - $str$27)
$str$27:
        /*0000*/ 	.byte	0x28, 0x61, 0x64, 0x64, 0x72, 0x65, 0x73, 0x73, 0x20, 0x26, 0x20, 0x6d, 0x61, 0x73, 0x6b, 0x29
        /*0010*/ 	.byte	0x20, 0x3d, 0x3d, 0x20, 0x30, 0x00
	.type		$str$28,@object
	.size		$str$28,($str$26 - $str$28)
$str$28:
        /*0016*/ 	.byte	0x2f, 0x74, 0x6d, 0x70, 0x2f, 0x63, 0x75, 0x74, 0x6c, 0x61, 0x73, 0x73, 0x5f, 0x73, 0x77, 0x65
        /*0026*/ 	.byte	0x65, 0x70, 0x5f, 0x73, 0x72, 0x63, 0x2f, 0x69, 0x6e, 0x63, 0x6c, 0x75, 0x64, 0x65, 0x2f, 0x63
        /*0036*/ 	.byte	0x75, 0x74, 0x65, 0x2f, 0x70, 0x6f, 0x69, 0x6e, 0x74, 0x65, 0x72, 0x5f, 0x66, 0x6c, 0x61, 0x67
        /*0046*/ 	.byte	0x67, 0x65, 0x64, 0x2e, 0x68, 0x70, 0x70, 0x00
	.type		$str$26,@object
	.size		$str$26,($str$25 - $str$26)
$str$26:
        /*004e*/ 	.byte	0x2f, 0x74, 0x6d, 0x70, 0x2f, 0x63, 0x75, 0x74, 0x6c, 0x61, 0x73, 0x73, 0x5f, 0x73, 0x77, 0x65
        /*005e*/ 	.byte	0x65, 0x70, 0x5f, 0x73, 0x72, 0x63, 0x2f, 0x69, 0x6e, 0x63, 0x6c, 0x75, 0x64, 0x65, 0x2f, 0x63
        /*006e*/ 	.byte	0x75, 0x74, 0x65, 0x2f, 0x61, 0x74, 0x6f, 0x6d, 0x2f, 0x63, 0x6f, 0x70, 0x79, 0x5f, 0x74, 0x72
        /*007e*/ 	.byte	0x61, 0x69, 0x74, 0x73, 0x5f, 0x73, 0x6d, 0x31, 0x30, 0x30, 0x2e, 0x68, 0x70, 0x70, 0x00
	.type		$str$25,@object
	.size		$str$25,(__unnamed_1 - $str$25)
$str$25:
        /*008d*/ 	.byte	0x28, 0x28, 0x75, 0x69, 0x6e, 0x74, 0x33, 0x32, 0x5f, 0x74, 0x28, 0x74, 0x68, 0x72, 0x65, 0x61
        /*009d*/ 	.byte	0x64, 0x49, 0x64, 0x78, 0x2e, 0x78, 0x29, 0x20, 0x2f, 0x20, 0x33, 0x32, 0x29, 0x20, 0x25, 0x20
        /*00ad*/ 	.byte	0x34, 0x29, 0x20, 0x3d, 0x3d, 0x20, 0x28, 0x28, 0x28, 0x74, 0x6d, 0x65, 0x6d, 0x5f, 0x61, 0x64
        /*00bd*/ 	.byte	0x64, 0x72, 0x20, 0x3e, 0x3e, 0x20, 0x31, 0x36, 0x29, 0x20, 0x2f, 0x20, 0x33, 0x32, 0x29, 0x20
        /*00cd*/ 	.byte	0x25, 0x20, 0x34, 0x29, 0x00
	.type		__unnamed_1,@object
	.size		__unnamed_1,(__unnamed_2 - __unnamed_1)
__unnamed_1:
        /*00d2*/ 	.byte	0x61, 0x75, 0x74, 0x6f, 0x20, 0x63, 0x75, 0x74, 0x65, 0x3a, 0x3a, 0x61, 0x73, 0x5f, 0x70, 0x6f
        /* <DEDUP_REMOVED lines=24> */
        /*0262*/ 	.byte	0x5d, 0x00
	.type		__unnamed_2,@object
	.size		__unnamed_2,(__unnamed_3 - __unnamed_2)
__unnamed_2:
        /* <DEDUP_REMOVED lines=26> */
	.type		__unnamed_3,@object
	.size		__unnamed_3,(.L_3 - __unnamed_3)
__unnamed_3:
        /* <DEDUP_REMOVED lines=42> */
        /*0696*/ 	.byte	0x43, 0x3c, 0x30, 0x3e, 0x3e, 0x3e, 0x3e, 0x5d, 0x00
.L_3:


//--------------------- .nv.shared._ZN7cutlass13device_kernelINS_4gemm6kernel13GemmUniversalIN4cute5tupleIJiiiiEEENS1_10collective13CollectiveMmaINS1_35MainloopSm100TmaUmmaWarpSpecializedILi7ELi2ELi2ENS5_IJNS4_1CILi1EEESB_SB_EEEEENS5_IJNSA_ILi128EEENSA_ILi256EEENSA_ILi64EEEEEEaNS5_IJSB_llEEEaNS5_IJlSB_lEEENS4_8TiledMMAINS4_8MMA_AtomIJNS4_15SM100_MMA_S8_SSIaaiLi128ELi256ELNS4_4UMMA5MajorE1ELSO_0ELNSN_8SaturateE0EEEEEENS4_6LayoutISC_NS5_IJNSA_ILi0EEEST_ST_EEEEENS5_IJNS4_10UnderscoreESW_SW_EEEEENS4_13SM90_TMA_LOADENS4_14ComposedLayoutINS4_7SwizzleILi3ELi4ELi3EEENS4_18smem_ptr_flag_bitsILi8EEENSS_INS5_IJSE_NSA_ILi8EEEEEENS5_IJSB_SE_EEEEEEEvNS4_8identityESZ_NS10_INS11_ILi2ELi4ELi3EEES14_NSS_INS5_IJS15_SG_EEENS5_IJSG_SB_EEEEEEEvS1A_EENS_8epilogue10collective18CollectiveEpilogueINS1H_23Sm100TmaWarpSpecializedILi4ELi2ELi64ELb0ELb0EEEJSH_NS5_IJNSS_ISE_SB_EENSS_ISG_SB_EEEEEaSJ_aSJ_NS1H_6fusion15FusionCallbacksIS1L_NS1P_17LinearCombinationIaiaiLNS_15FloatRoundStyleE2EEESH_S1O_JEEENS4_5SM1004TMEM4LOAD26SM100_TMEM_LOAD_32dp32b64xESZ_S1F_NS4_39AutoVectorizingCopyWithAssumedAlignmentILi128EEENS4_14SM90_TMA_STOREES1F_S20_S20_EEEvvEEEEvNT_6ParamsE --------------------------
	.section	.nv.shared._ZN7cutlass13device_kernelINS_4gemm6kernel13GemmUniversalIN4cute5tupleIJiiiiEEENS1_10collective13CollectiveMmaINS1_35MainloopSm100TmaUmmaWarpSpecializedILi7ELi2ELi2ENS5_IJNS4_1CILi1EEESB_SB_EEEEENS5_IJNSA_ILi128EEENSA_ILi256EEENSA_ILi64EEEEEEaNS5_IJSB_llEEEaNS5_IJlSB_lEEENS4_8TiledMMAINS4_8MMA_AtomIJNS4_15SM100_MMA_S8_SSIaaiLi128ELi256ELNS4_4UMMA5MajorE1ELSO_0ELNSN_8SaturateE0EEEEEENS4_6LayoutISC_NS5_IJNSA_ILi0EEEST_ST_EEEEENS5_IJNS4_10UnderscoreESW_SW_EEEEENS4_13SM90_TMA_LOADENS4_14ComposedLayoutINS4_7SwizzleILi3ELi4ELi3EEENS4_18smem_ptr_flag_bitsILi8EEENSS_INS5_IJSE_NSA_ILi8EEEEEENS5_IJSB_SE_EEEEEEEvNS4_8identityESZ_NS10_INS11_ILi2ELi4ELi3EEES14_NSS_INS5_IJS15_SG_EEENS5_IJSG_SB_EEEEEEEvS1A_EENS_8epilogue10collective18CollectiveEpilogueINS1H_23Sm100TmaWarpSpecializedILi4ELi2ELi64ELb0ELb0EEEJSH_NS5_IJNSS_ISE_SB_EENSS_ISG_SB_EEEEEaSJ_aSJ_NS1H_6fusion15FusionCallbacksIS1L_NS1P_17LinearCombinationIaiaiLNS_15FloatRoundStyleE2EEESH_S1O_JEEENS4_5SM1004TMEM4LOAD26SM100_TMEM_LOAD_32dp32b64xESZ_S1F_NS4_39AutoVectorizingCopyWithAssumedAlignmentILi128EEENS4_14SM90_TMA_STOREES1F_S20_S20_EEEvvEEEEvNT_6ParamsE,"aw",@nobits
	.sectionflags	@""
	.align	16
	.zero		1024


//--------------------- .nv.shared.reserved.0     --------------------------
	.section	.nv.shared.reserved.0,"aw",@nobits
	.weak		__nv_reservedSMEM_offset_0_alias
	.size		__nv_reservedSMEM_offset_0_alias, 0, 64
	.other		__nv_reservedSMEM_offset_0_alias,@"STO_CUDA_RESERVED_SHARED STV_DEFAULT"
__nv_reservedSMEM_offset_0_alias:
	.zero		0
.nv.shared.reserved.0:
	.zero		64
	.weak		__nv_reservedSMEM_tcgen05_partition
	.type		__nv_reservedSMEM_tcgen05_partition,@object
	.size		__nv_reservedSMEM_tcgen05_partition,(.L_0 - __nv_reservedSMEM_tcgen05_partition)
__nv_reservedSMEM_tcgen05_partition:
	.zero		32
.L_0:


//--------------------- .nv.global                --------------------------
	.section	.nv.global,"aw",@nobits
.nv.global:
	.type		_ZN40_INTERNAL_e5c44291_4_k_cu_3d8e301c_359284cute1_E,@object
	.size		_ZN40_INTERNAL_e5c44291_4_k_cu_3d8e301c_359284cute1_E,(_ZN40_INTERNAL_e5c44291_4_k_cu_3d8e301c_359284cuda3std3__45__cpo6cbeginE - _ZN40_INTERNAL_e5c44291_4_k_cu_3d8e301c_359284cute1_E)
_ZN40_INTERNAL_e5c44291_4_k_cu_3d8e301c_359284cute1_E:
	.zero		1
	.type		_ZN40_INTERNAL_e5c44291_4_k_cu_3d8e301c_359284cuda3std3__45__cpo6cbeginE,@object
	.size		_ZN40_INTERNAL_e5c44291_4_k_cu_3d8e301c_359284cuda3std3__45__cpo6cbeginE,(_ZN40_INTERNAL_e5c44291_4_k_cu_3d8e301c_359284cuda3std3__48in_placeE - _ZN40_INTERNAL_e5c44291_4_k_cu_3d8e301c_359284cuda3std3__45__cpo6cbeginE)
_ZN40_INTERNAL_e5c44291_4_k_cu_3d8e301c_359284cuda3std3__45__cpo6cbeginE:
	.zero		1
	.type		_ZN40_INTERNAL_e5c44291_4_k_cu_3d8e301c_359284cuda3std3__48in_placeE,@object
	.size		_ZN40_INTERNAL_e5c44291_4_k_cu_3d8e301c_359284cuda3std3__48in_placeE,(_ZN40_INTERNAL_e5c44291_4_k_cu_3d8e301c_359284cuda3std6ranges3__45__cpo9iter_moveE - _ZN40_INTERNAL_e5c44291_4_k_cu_3d8e301c_359284cuda3std3__48in_placeE)
_ZN40_INTERNAL_e5c44291_4_k_cu_3d8e301c_359284cuda3std3__48in_placeE:
	.zero		1
	.type		_ZN40_INTERNAL_e5c44291_4_k_cu_3d8e301c_359284cuda3std6ranges3__45__cpo9iter_moveE,@object
	.size		_ZN40_INTERNAL_e5c44291_4_k_cu_3d8e301c_359284cuda3std6ranges3__45__cpo9iter_moveE,(_ZN40_INTERNAL_e5c44291_4_k_cu_3d8e301c_359284cuda3std3__45__cpo5beginE - _ZN40_INTERNAL_e5c44291_4_k_cu_3d8e301c_359284cuda3std6ranges3__45__cpo9iter_moveE)
_ZN40_INTERNAL_e5c44291_4_k_cu_3d8e301c_359284cuda3std6ranges3__45__cpo9iter_moveE:
	.zero		1
	.type		_ZN40_INTERNAL_e5c44291_4_k_cu_3d8e301c_359284cuda3std3__45__cpo5beginE,@object
	.size		_ZN40_INTERNAL_e5c44291_4_k_cu_3d8e301c_359284cuda3std3__45__cpo5beginE,(_ZN40_INTERNAL_e5c44291_4_k_cu_3d8e301c_359284cuda3std3__442_GLOBAL__N__e5c44291_4_k_cu_3d8e301c_359286ignoreE - _ZN40_INTERNAL_e5c44291_4_k_cu_3d8e301c_359284cuda3std3__45__cpo5beginE)
_ZN40_INTERNAL_e5c44291_4_k_cu_3d8e301c_359284cuda3std3__45__cpo5beginE:
	.zero		1
	.type		_ZN40_INTERNAL_e5c44291_4_k_cu_3d8e301c_359284cuda3std3__442_GLOBAL__N__e5c44291_4_k_cu_3d8e301c_359286ignoreE,@object
	.size		_ZN40_INTERNAL_e5c44291_4_k_cu_3d8e301c_359284cuda3std3__442_GLOBAL__N__e5c44291_4_k_cu_3d8e301c_359286ignoreE,(_ZN40_INTERNAL_e5c44291_4_k_cu_3d8e301c_359284cute7productE - _ZN40_INTERNAL_e5c44291_4_k_cu_3d8e301c_359284cuda3std3__442_GLOBAL__N__e5c44291_4_k_cu_3d8e301c_359286ignoreE)
_ZN40_INTERNAL_e5c44291_4_k_cu_3d8e301c_359284cuda3std3__442_GLOBAL__N__e5c44291_4_k_cu_3d8e301c_359286ignoreE:
	.zero		1
	.type		_ZN40_INTERNAL_e5c44291_4_k_cu_3d8e301c_359284cute7productE,@object
	.size		_ZN40_INTERNAL_e5c44291_4_k_cu_3d8e301c_359284cute7productE,(_ZN40_INTERNAL_e5c44291_4_k_cu_3d8e301c_359284cuda3std3__45__cpo3endE - _ZN40_INTERNAL_e5c44291_4_k_cu_3d8e301c_359284cute7productE)
_ZN40_INTERNAL_e5c44291_4_k_cu_3d8e301c_359284cute7productE:
	.zero		1
	.type		_ZN40_INTERNAL_e5c44291_4_k_cu_3d8e301c_359284cuda3std3__45__cpo3endE,@object
	.size		_ZN40_INTERNAL_e5c44291_4_k_cu_3d8e301c_359284cuda3std3__45__cpo3endE,(_ZN40_INTERNAL_e5c44291_4_k_cu_3d8e301c_359284cuda3std3__419piecewise_constructE - _ZN40_INTERNAL_e5c44291_4_k_cu_3d8e301c_359284cuda3std3__45__cpo3endE)
_ZN40_INTERNAL_e5c44291_4_k_cu_3d8e301c_359284cuda3std3__45__cpo3endE:
	.zero		1
	.type		_ZN40_INTERNAL_e5c44291_4_k_cu_3d8e301c_359284cuda3std3__419piecewise_constructE,@object
	.size		_ZN40_INTERNAL_e5c44291_4_k_cu_3d8e301c_359284cuda3std3__419piecewise_constructE,(_ZN40_INTERNAL_e5c44291_4_k_cu_3d8e301c_359284cuda3std3__45__cpo4cendE - _ZN40_INTERNAL_e5c44291_4_k_cu_3d8e301c_359284cuda3std3__419piecewise_constructE)
_ZN40_INTERNAL_e5c44291_4_k_cu_3d8e301c_359284cuda3std3__419piecewise_constructE:
	.zero		1
	.type		_ZN40_INTERNAL_e5c44291_4_k_cu_3d8e301c_359284cuda3std3__45__cpo4cendE,@object
	.size		_ZN40_INTERNAL_e5c44291_4_k_cu_3d8e301c_359284cuda3std3__45__cpo4cendE,(_ZN40_INTERNAL_e5c44291_4_k_cu_3d8e301c_359284cuda3std6ranges3__45__cpo4swapE - _ZN40_INTERNAL_e5c44291_4_k_cu_3d8e301c_359284cuda3std3__45__cpo4cendE)
_ZN40_INTERNAL_e5c44291_4_k_cu_3d8e301c_359284cuda3std3__45__cpo4cendE:
	.zero		1
	.type		_ZN40_INTERNAL_e5c44291_4_k_cu_3d8e301c_359284cuda3std6ranges3__45__cpo4swapE,@object
	.size		_ZN40_INTERNAL_e5c44291_4_k_cu_3d8e301c_359284cuda3std6ranges3__45__cpo4swapE,(.L_11 - _ZN40_INTERNAL_e5c44291_4_k_cu_3d8e301c_359284cuda3std6ranges3__45__cpo4swapE)
_ZN40_INTERNAL_e5c44291_4_k_cu_3d8e301c_359284cuda3std6ranges3__45__cpo4swapE:
	.zero		1
.L_11:


//--------------------- .nv.constant0._ZN7cutlass13device_kernelINS_4gemm6kernel13GemmUniversalIN4cute5tupleIJiiiiEEENS1_10collective13CollectiveMmaINS1_35MainloopSm100TmaUmmaWarpSpecializedILi7ELi2ELi2ENS5_IJNS4_1CILi1EEESB_SB_EEEEENS5_IJNSA_ILi128EEENSA_ILi256EEENSA_ILi64EEEEEEaNS5_IJSB_llEEEaNS5_IJlSB_lEEENS4_8TiledMMAINS4_8MMA_AtomIJNS4_15SM100_MMA_S8_SSIaaiLi128ELi256ELNS4_4UMMA5MajorE1ELSO_0ELNSN_8SaturateE0EEEEEENS4_6LayoutISC_NS5_IJNSA_ILi0EEEST_ST_EEEEENS5_IJNS4_10UnderscoreESW_SW_EEEEENS4_13SM90_TMA_LOADENS4_14ComposedLayoutINS4_7SwizzleILi3ELi4ELi3EEENS4_18smem_ptr_flag_bitsILi8EEENSS_INS5_IJSE_NSA_ILi8EEEEEENS5_IJSB_SE_EEEEEEEvNS4_8identityESZ_NS10_INS11_ILi2ELi4ELi3EEES14_NSS_INS5_IJS15_SG_EEENS5_IJSG_SB_EEEEEEEvS1A_EENS_8epilogue10collective18CollectiveEpilogueINS1H_23Sm100TmaWarpSpecializedILi4ELi2ELi64ELb0ELb0EEEJSH_NS5_IJNSS_ISE_SB_EENSS_ISG_SB_EEEEEaSJ_aSJ_NS1H_6fusion15FusionCallbacksIS1L_NS1P_17LinearCombinationIaiaiLNS_15FloatRoundStyleE2EEESH_S1O_JEEENS4_5SM1004TMEM4LOAD26SM100_TMEM_LOAD_32dp32b64xESZ_S1F_NS4_39AutoVectorizingCopyWithAssumedAlignmentILi128EEENS4_14SM90_TMA_STOREES1F_S20_S20_EEEvvEEEEvNT_6ParamsE --------------------------
	.section	.nv.constant0._ZN7cutlass13device_kernelINS_4gemm6kernel13GemmUniversalIN4cute5tupleIJiiiiEEENS1_10collective13CollectiveMmaINS1_35MainloopSm100TmaUmmaWarpSpecializedILi7ELi2ELi2ENS5_IJNS4_1CILi1EEESB_SB_EEEEENS5_IJNSA_ILi128EEENSA_ILi256EEENSA_ILi64EEEEEEaNS5_IJSB_llEEEaNS5_IJlSB_lEEENS4_8TiledMMAINS4_8MMA_AtomIJNS4_15SM100_MMA_S8_SSIaaiLi128ELi256ELNS4_4UMMA5MajorE1ELSO_0ELNSN_8SaturateE0EEEEEENS4_6LayoutISC_NS5_IJNSA_ILi0EEEST_ST_EEEEENS5_IJNS4_10UnderscoreESW_SW_EEEEENS4_13SM90_TMA_LOADENS4_14ComposedLayoutINS4_7SwizzleILi3ELi4ELi3EEENS4_18smem_ptr_flag_bitsILi8EEENSS_INS5_IJSE_NSA_ILi8EEEEEENS5_IJSB_SE_EEEEEEEvNS4_8identityESZ_NS10_INS11_ILi2ELi4ELi3EEES14_NSS_INS5_IJS15_SG_EEENS5_IJSG_SB_EEEEEEEvS1A_EENS_8epilogue10collective18CollectiveEpilogueINS1H_23Sm100TmaWarpSpecializedILi4ELi2ELi64ELb0ELb0EEEJSH_NS5_IJNSS_ISE_SB_EENSS_ISG_SB_EEEEEaSJ_aSJ_NS1H_6fusion15FusionCallbacksIS1L_NS1P_17LinearCombinationIaiaiLNS_15FloatRoundStyleE2EEESH_S1O_JEEENS4_5SM1004TMEM4LOAD26SM100_TMEM_LOAD_32dp32b64xESZ_S1F_NS4_39AutoVectorizingCopyWithAssumedAlignmentILi128EEENS4_14SM90_TMA_STOREES1F_S20_S20_EEEvvEEEEvNT_6ParamsE,"a",@progbits
	.sectionflags	@""
	.align	4
.nv.constant0._ZN7cutlass13device_kernelINS_4gemm6kernel13GemmUniversalIN4cute5tupleIJiiiiEEENS1_10collective13CollectiveMmaINS1_35MainloopSm100TmaUmmaWarpSpecializedILi7ELi2ELi2ENS5_IJNS4_1CILi1EEESB_SB_EEEEENS5_IJNSA_ILi128EEENSA_ILi256EEENSA_ILi64EEEEEEaNS5_IJSB_llEEEaNS5_IJlSB_lEEENS4_8TiledMMAINS4_8MMA_AtomIJNS4_15SM100_MMA_S8_SSIaaiLi128ELi256ELNS4_4UMMA5MajorE1ELSO_0ELNSN_8SaturateE0EEEEEENS4_6LayoutISC_NS5_IJNSA_ILi0EEEST_ST_EEEEENS5_IJNS4_10UnderscoreESW_SW_EEEEENS4_13SM90_TMA_LOADENS4_14ComposedLayoutINS4_7SwizzleILi3ELi4ELi3EEENS4_18smem_ptr_flag_bitsILi8EEENSS_INS5_IJSE_NSA_ILi8EEEEEENS5_IJSB_SE_EEEEEEEvNS4_8identityESZ_NS10_INS11_ILi2ELi4ELi3EEES14_NSS_INS5_IJS15_SG_EEENS5_IJSG_SB_EEEEEEEvS1A_EENS_8epilogue10collective18CollectiveEpilogueINS1H_23Sm100TmaWarpSpecializedILi4ELi2ELi64ELb0ELb0EEEJSH_NS5_IJNSS_ISE_SB_EENSS_ISG_SB_EEEEEaSJ_aSJ_NS1H_6fusion15FusionCallbacksIS1L_NS1P_17LinearCombinationIaiaiLNS_15FloatRoundStyleE2EEESH_S1O_JEEENS4_5SM1004TMEM4LOAD26SM100_TMEM_LOAD_32dp32b64xESZ_S1F_NS4_39AutoVectorizingCopyWithAssumedAlignmentILi128EEENS4_14SM90_TMA_STOREES1F_S20_S20_EEEvvEEEEvNT_6ParamsE:
	.zero		2944


//--------------------- SYMBOLS --------------------------

	.type		.nv.reservedSmem.offset0,@object
	.size		.nv.reservedSmem.offset0,0x4
	.type		.nv.reservedSmem.cap,@object
	.size		.nv.reservedSmem.cap,0x4
	.type		__assertfail,@function
